//
// Generated by NVIDIA NVVM Compiler
//
// Compiler Build ID: CL-36424714
// Cuda compilation tools, release 13.0, V13.0.88
// Based on NVVM 20.0.0
//

.version 9.0
.target sm_100
.address_size 64

	// .globl	_Z18BlockAdjDiffKernelILi64EEvPKiPib
// _ZZ18BlockAdjDiffKernelILi64EEvPKiPibE12temp_storage has been demoted
// _ZZ18BlockAdjDiffKernelILi128EEvPKiPibE12temp_storage has been demoted
// _ZZ18BlockAdjDiffKernelILi256EEvPKiPibE12temp_storage has been demoted
// _ZZ18BlockAdjDiffKernelILi512EEvPKiPibE12temp_storage has been demoted
// _ZZ18BlockAdjDiffKernelILi1024EEvPKiPibE12temp_storage has been demoted
.global .align 1 .b8 _ZN34_INTERNAL_0edfa643_4_k_cu_5441ec0a4cuda3std3__45__cpo5beginE[1];
.global .align 1 .b8 _ZN34_INTERNAL_0edfa643_4_k_cu_5441ec0a4cuda3std3__45__cpo3endE[1];
.global .align 1 .b8 _ZN34_INTERNAL_0edfa643_4_k_cu_5441ec0a4cuda3std3__45__cpo6cbeginE[1];
.global .align 1 .b8 _ZN34_INTERNAL_0edfa643_4_k_cu_5441ec0a4cuda3std3__45__cpo4cendE[1];
.global .align 1 .b8 _ZN34_INTERNAL_0edfa643_4_k_cu_5441ec0a4cuda3std3__45__cpo6rbeginE[1];
.global .align 1 .b8 _ZN34_INTERNAL_0edfa643_4_k_cu_5441ec0a4cuda3std3__45__cpo4rendE[1];
.global .align 1 .b8 _ZN34_INTERNAL_0edfa643_4_k_cu_5441ec0a4cuda3std3__45__cpo7crbeginE[1];
.global .align 1 .b8 _ZN34_INTERNAL_0edfa643_4_k_cu_5441ec0a4cuda3std3__45__cpo5crendE[1];
.global .align 1 .b8 _ZN34_INTERNAL_0edfa643_4_k_cu_5441ec0a4cuda3std3__436_GLOBAL__N__0edfa643_4_k_cu_5441ec0a6ignoreE[1];
.global .align 1 .b8 _ZN34_INTERNAL_0edfa643_4_k_cu_5441ec0a4cuda3std3__419piecewise_constructE[1];
.global .align 1 .b8 _ZN34_INTERNAL_0edfa643_4_k_cu_5441ec0a4cuda3std3__48in_placeE[1];
.global .align 1 .b8 _ZN34_INTERNAL_0edfa643_4_k_cu_5441ec0a4cuda3std3__420unreachable_sentinelE[1];
.global .align 1 .b8 _ZN34_INTERNAL_0edfa643_4_k_cu_5441ec0a4cuda3std3__47nulloptE[1];
.global .align 1 .b8 _ZN34_INTERNAL_0edfa643_4_k_cu_5441ec0a4cuda3std3__48unexpectE[1];
.global .align 1 .b8 _ZN34_INTERNAL_0edfa643_4_k_cu_5441ec0a4cuda3std6ranges3__45__cpo4swapE[1];
.global .align 1 .b8 _ZN34_INTERNAL_0edfa643_4_k_cu_5441ec0a4cuda3std6ranges3__45__cpo9iter_moveE[1];
.global .align 1 .b8 _ZN34_INTERNAL_0edfa643_4_k_cu_5441ec0a4cuda3std6ranges3__45__cpo5beginE[1];
.global .align 1 .b8 _ZN34_INTERNAL_0edfa643_4_k_cu_5441ec0a4cuda3std6ranges3__45__cpo3endE[1];
.global .align 1 .b8 _ZN34_INTERNAL_0edfa643_4_k_cu_5441ec0a4cuda3std6ranges3__45__cpo6cbeginE[1];
.global .align 1 .b8 _ZN34_INTERNAL_0edfa643_4_k_cu_5441ec0a4cuda3std6ranges3__45__cpo4cendE[1];
.global .align 1 .b8 _ZN34_INTERNAL_0edfa643_4_k_cu_5441ec0a4cuda3std6ranges3__45__cpo7advanceE[1];
.global .align 1 .b8 _ZN34_INTERNAL_0edfa643_4_k_cu_5441ec0a4cuda3std6ranges3__45__cpo9iter_swapE[1];
.global .align 1 .b8 _ZN34_INTERNAL_0edfa643_4_k_cu_5441ec0a4cuda3std6ranges3__45__cpo4nextE[1];
.global .align 1 .b8 _ZN34_INTERNAL_0edfa643_4_k_cu_5441ec0a4cuda3std6ranges3__45__cpo4prevE[1];
.global .align 1 .b8 _ZN34_INTERNAL_0edfa643_4_k_cu_5441ec0a4cuda3std6ranges3__45__cpo4dataE[1];
.global .align 1 .b8 _ZN34_INTERNAL_0edfa643_4_k_cu_5441ec0a4cuda3std6ranges3__45__cpo5cdataE[1];
.global .align 1 .b8 _ZN34_INTERNAL_0edfa643_4_k_cu_5441ec0a4cuda3std6ranges3__45__cpo4sizeE[1];
.global .align 1 .b8 _ZN34_INTERNAL_0edfa643_4_k_cu_5441ec0a4cuda3std6ranges3__45__cpo5ssizeE[1];
.global .align 1 .b8 _ZN34_INTERNAL_0edfa643_4_k_cu_5441ec0a4cuda3std6ranges3__45__cpo8distanceE[1];
.global .align 1 .b8 _ZN34_INTERNAL_0edfa643_4_k_cu_5441ec0a6thrust24THRUST_300001_SM_1000_NS6system6detail10sequential3seqE[1];
.global .align 1 .b8 _ZN34_INTERNAL_0edfa643_4_k_cu_5441ec0a6thrust24THRUST_300001_SM_1000_NS12placeholders2_1E[1];
.global .align 1 .b8 _ZN34_INTERNAL_0edfa643_4_k_cu_5441ec0a6thrust24THRUST_300001_SM_1000_NS12placeholders2_2E[1];
.global .align 1 .b8 _ZN34_INTERNAL_0edfa643_4_k_cu_5441ec0a6thrust24THRUST_300001_SM_1000_NS12placeholders2_3E[1];
.global .align 1 .b8 _ZN34_INTERNAL_0edfa643_4_k_cu_5441ec0a6thrust24THRUST_300001_SM_1000_NS12placeholders2_4E[1];
.global .align 1 .b8 _ZN34_INTERNAL_0edfa643_4_k_cu_5441ec0a6thrust24THRUST_300001_SM_1000_NS12placeholders2_5E[1];
.global .align 1 .b8 _ZN34_INTERNAL_0edfa643_4_k_cu_5441ec0a6thrust24THRUST_300001_SM_1000_NS12placeholders2_6E[1];
.global .align 1 .b8 _ZN34_INTERNAL_0edfa643_4_k_cu_5441ec0a6thrust24THRUST_300001_SM_1000_NS12placeholders2_7E[1];
.global .align 1 .b8 _ZN34_INTERNAL_0edfa643_4_k_cu_5441ec0a6thrust24THRUST_300001_SM_1000_NS12placeholders2_8E[1];
.global .align 1 .b8 _ZN34_INTERNAL_0edfa643_4_k_cu_5441ec0a6thrust24THRUST_300001_SM_1000_NS12placeholders2_9E[1];
.global .align 1 .b8 _ZN34_INTERNAL_0edfa643_4_k_cu_5441ec0a6thrust24THRUST_300001_SM_1000_NS12placeholders3_10E[1];

.visible .entry _Z18BlockAdjDiffKernelILi64EEvPKiPib(
	.param .u64 .ptr .align 1 _Z18BlockAdjDiffKernelILi64EEvPKiPib_param_0,
	.param .u64 .ptr .align 1 _Z18BlockAdjDiffKernelILi64EEvPKiPib_param_1,
	.param .u8 _Z18BlockAdjDiffKernelILi64EEvPKiPib_param_2
)
{
	.reg .pred 	%p<4>;
	.reg .b16 	%rs<2>;
	.reg .b32 	%r<32>;
	.reg .b64 	%rd<9>;
	// demoted variable
	.shared .align 4 .b8 _ZZ18BlockAdjDiffKernelILi64EEvPKiPibE12temp_storage[512];
	ld.param.u64 	%rd2, [_Z18BlockAdjDiffKernelILi64EEvPKiPib_param_0];
	ld.param.u64 	%rd1, [_Z18BlockAdjDiffKernelILi64EEvPKiPib_param_1];
	ld.param.s8 	%rs1, [_Z18BlockAdjDiffKernelILi64EEvPKiPib_param_2];
	cvta.to.global.u64 	%rd3, %rd2;
	mov.u32 	%r17, %ctaid.x;
	mov.u32 	%r18, %ntid.x;
	mov.u32 	%r1, %tid.x;
	mad.lo.s32 	%r2, %r17, %r18, %r1;
	mul.wide.s32 	%rd4, %r2, 16;
	add.s64 	%rd5, %rd3, %rd4;
	ld.global.v4.u32 	{%r30, %r4, %r5, %r29}, [%rd5];
	setp.eq.s16 	%p1, %rs1, 0;
	@%p1 bra 	$L__BB0_3;
	shl.b32 	%r19, %r1, 2;
	mov.u32 	%r20, _ZZ18BlockAdjDiffKernelILi64EEvPKiPibE12temp_storage;
	add.s32 	%r21, %r20, %r19;
	add.s32 	%r7, %r21, 256;
	st.shared.u32 	[%r21+256], %r29;
	bar.sync 	0;
	sub.s32 	%r28, %r29, %r5;
	setp.eq.s32 	%p2, %r1, 0;
	mov.u32 	%r29, %r4;
	mov.u32 	%r31, %r30;
	@%p2 bra 	$L__BB0_5;
	ld.shared.u32 	%r22, [%r7+-4];
	sub.s32 	%r31, %r30, %r22;
	mov.u32 	%r29, %r4;
	bra.uni 	$L__BB0_5;
$L__BB0_3:
	shl.b32 	%r23, %r1, 2;
	mov.u32 	%r24, _ZZ18BlockAdjDiffKernelILi64EEvPKiPibE12temp_storage;
	add.s32 	%r10, %r24, %r23;
	st.shared.u32 	[%r10], %r30;
	bar.sync 	0;
	sub.s32 	%r31, %r30, %r4;
	setp.eq.s32 	%p3, %r1, 63;
	mov.u32 	%r28, %r29;
	mov.u32 	%r30, %r5;
	@%p3 bra 	$L__BB0_5;
	ld.shared.u32 	%r25, [%r10+4];
	sub.s32 	%r28, %r29, %r25;
	mov.u32 	%r30, %r5;
$L__BB0_5:
	sub.s32 	%r26, %r4, %r30;
	sub.s32 	%r27, %r5, %r29;
	cvta.to.global.u64 	%rd6, %rd1;
	add.s64 	%rd8, %rd6, %rd4;
	st.global.v4.u32 	[%rd8], {%r31, %r26, %r27, %r28};
	ret;

}
	// .globl	_Z18BlockAdjDiffKernelILi128EEvPKiPib
.visible .entry _Z18BlockAdjDiffKernelILi128EEvPKiPib(
	.param .u64 .ptr .align 1 _Z18BlockAdjDiffKernelILi128EEvPKiPib_param_0,
	.param .u64 .ptr .align 1 _Z18BlockAdjDiffKernelILi128EEvPKiPib_param_1,
	.param .u8 _Z18BlockAdjDiffKernelILi128EEvPKiPib_param_2
)
{
	.reg .pred 	%p<4>;
	.reg .b16 	%rs<2>;
	.reg .b32 	%r<32>;
	.reg .b64 	%rd<9>;
	// demoted variable
	.shared .align 4 .b8 _ZZ18BlockAdjDiffKernelILi128EEvPKiPibE12temp_storage[1024];
	ld.param.u64 	%rd2, [_Z18BlockAdjDiffKernelILi128EEvPKiPib_param_0];
	ld.param.u64 	%rd1, [_Z18BlockAdjDiffKernelILi128EEvPKiPib_param_1];
	ld.param.s8 	%rs1, [_Z18BlockAdjDiffKernelILi128EEvPKiPib_param_2];
	cvta.to.global.u64 	%rd3, %rd2;
	mov.u32 	%r17, %ctaid.x;
	mov.u32 	%r18, %ntid.x;
	mov.u32 	%r1, %tid.x;
	mad.lo.s32 	%r2, %r17, %r18, %r1;
	mul.wide.s32 	%rd4, %r2, 16;
	add.s64 	%rd5, %rd3, %rd4;
	ld.global.v4.u32 	{%r30, %r4, %r5, %r29}, [%rd5];
	setp.eq.s16 	%p1, %rs1, 0;
	@%p1 bra 	$L__BB1_3;
	shl.b32 	%r19, %r1, 2;
	mov.u32 	%r20, _ZZ18BlockAdjDiffKernelILi128EEvPKiPibE12temp_storage;
	add.s32 	%r21, %r20, %r19;
	add.s32 	%r7, %r21, 512;
	st.shared.u32 	[%r21+512], %r29;
	bar.sync 	0;
	sub.s32 	%r28, %r29, %r5;
	setp.eq.s32 	%p2, %r1, 0;
	mov.u32 	%r29, %r4;
	mov.u32 	%r31, %r30;
	@%p2 bra 	$L__BB1_5;
	ld.shared.u32 	%r22, [%r7+-4];
	sub.s32 	%r31, %r30, %r22;
	mov.u32 	%r29, %r4;
	bra.uni 	$L__BB1_5;
$L__BB1_3:
	shl.b32 	%r23, %r1, 2;
	mov.u32 	%r24, _ZZ18BlockAdjDiffKernelILi128EEvPKiPibE12temp_storage;
	add.s32 	%r10, %r24, %r23;
	st.shared.u32 	[%r10], %r30;
	bar.sync 	0;
	sub.s32 	%r31, %r30, %r4;
	setp.eq.s32 	%p3, %r1, 127;
	mov.u32 	%r28, %r29;
	mov.u32 	%r30, %r5;
	@%p3 bra 	$L__BB1_5;
	ld.shared.u32 	%r25, [%r10+4];
	sub.s32 	%r28, %r29, %r25;
	mov.u32 	%r30, %r5;
$L__BB1_5:
	sub.s32 	%r26, %r4, %r30;
	sub.s32 	%r27, %r5, %r29;
	cvta.to.global.u64 	%rd6, %rd1;
	add.s64 	%rd8, %rd6, %rd4;
	st.global.v4.u32 	[%rd8], {%r31, %r26, %r27, %r28};
	ret;

}
	// .globl	_Z18BlockAdjDiffKernelILi256EEvPKiPib
.visible .entry _Z18BlockAdjDiffKernelILi256EEvPKiPib(
	.param .u64 .ptr .align 1 _Z18BlockAdjDiffKernelILi256EEvPKiPib_param_0,
	.param .u64 .ptr .align 1 _Z18BlockAdjDiffKernelILi256EEvPKiPib_param_1,
	.param .u8 _Z18BlockAdjDiffKernelILi256EEvPKiPib_param_2
)
{
	.reg .pred 	%p<4>;
	.reg .b16 	%rs<2>;
	.reg .b32 	%r<32>;
	.reg .b64 	%rd<9>;
	// demoted variable
	.shared .align 4 .b8 _ZZ18BlockAdjDiffKernelILi256EEvPKiPibE12temp_storage[2048];
	ld.param.u64 	%rd2, [_Z18BlockAdjDiffKernelILi256EEvPKiPib_param_0];
	ld.param.u64 	%rd1, [_Z18BlockAdjDiffKernelILi256EEvPKiPib_param_1];
	ld.param.s8 	%rs1, [_Z18BlockAdjDiffKernelILi256EEvPKiPib_param_2];
	cvta.to.global.u64 	%rd3, %rd2;
	mov.u32 	%r17, %ctaid.x;
	mov.u32 	%r18, %ntid.x;
	mov.u32 	%r1, %tid.x;
	mad.lo.s32 	%r2, %r17, %r18, %r1;
	mul.wide.s32 	%rd4, %r2, 16;
	add.s64 	%rd5, %rd3, %rd4;
	ld.global.v4.u32 	{%r30, %r4, %r5, %r29}, [%rd5];
	setp.eq.s16 	%p1, %rs1, 0;
	@%p1 bra 	$L__BB2_3;
	shl.b32 	%r19, %r1, 2;
	mov.u32 	%r20, _ZZ18BlockAdjDiffKernelILi256EEvPKiPibE12temp_storage;
	add.s32 	%r21, %r20, %r19;
	add.s32 	%r7, %r21, 1024;
	st.shared.u32 	[%r21+1024], %r29;
	bar.sync 	0;
	sub.s32 	%r28, %r29, %r5;
	setp.eq.s32 	%p2, %r1, 0;
	mov.u32 	%r29, %r4;
	mov.u32 	%r31, %r30;
	@%p2 bra 	$L__BB2_5;
	ld.shared.u32 	%r22, [%r7+-4];
	sub.s32 	%r31, %r30, %r22;
	mov.u32 	%r29, %r4;
	bra.uni 	$L__BB2_5;
$L__BB2_3:
	shl.b32 	%r23, %r1, 2;
	mov.u32 	%r24, _ZZ18BlockAdjDiffKernelILi256EEvPKiPibE12temp_storage;
	add.s32 	%r10, %r24, %r23;
	st.shared.u32 	[%r10], %r30;
	bar.sync 	0;
	sub.s32 	%r31, %r30, %r4;
	setp.eq.s32 	%p3, %r1, 255;
	mov.u32 	%r28, %r29;
	mov.u32 	%r30, %r5;
	@%p3 bra 	$L__BB2_5;
	ld.shared.u32 	%r25, [%r10+4];
	sub.s32 	%r28, %r29, %r25;
	mov.u32 	%r30, %r5;
$L__BB2_5:
	sub.s32 	%r26, %r4, %r30;
	sub.s32 	%r27, %r5, %r29;
	cvta.to.global.u64 	%rd6, %rd1;
	add.s64 	%rd8, %rd6, %rd4;
	st.global.v4.u32 	[%rd8], {%r31, %r26, %r27, %r28};
	ret;

}
	// .globl	_Z18BlockAdjDiffKernelILi512EEvPKiPib
.visible .entry _Z18BlockAdjDiffKernelILi512EEvPKiPib(
	.param .u64 .ptr .align 1 _Z18BlockAdjDiffKernelILi512EEvPKiPib_param_0,
	.param .u64 .ptr .align 1 _Z18BlockAdjDiffKernelILi512EEvPKiPib_param_1,
	.param .u8 _Z18BlockAdjDiffKernelILi512EEvPKiPib_param_2
)
{
	.reg .pred 	%p<4>;
	.reg .b16 	%rs<2>;
	.reg .b32 	%r<32>;
	.reg .b64 	%rd<9>;
	// demoted variable
	.shared .align 4 .b8 _ZZ18BlockAdjDiffKernelILi512EEvPKiPibE12temp_storage[4096];
	ld.param.u64 	%rd2, [_Z18BlockAdjDiffKernelILi512EEvPKiPib_param_0];
	ld.param.u64 	%rd1, [_Z18BlockAdjDiffKernelILi512EEvPKiPib_param_1];
	ld.param.s8 	%rs1, [_Z18BlockAdjDiffKernelILi512EEvPKiPib_param_2];
	cvta.to.global.u64 	%rd3, %rd2;
	mov.u32 	%r17, %ctaid.x;
	mov.u32 	%r18, %ntid.x;
	mov.u32 	%r1, %tid.x;
	mad.lo.s32 	%r2, %r17, %r18, %r1;
	mul.wide.s32 	%rd4, %r2, 16;
	add.s64 	%rd5, %rd3, %rd4;
	ld.global.v4.u32 	{%r30, %r4, %r5, %r29}, [%rd5];
	setp.eq.s16 	%p1, %rs1, 0;
	@%p1 bra 	$L__BB3_3;
	shl.b32 	%r19, %r1, 2;
	mov.u32 	%r20, _ZZ18BlockAdjDiffKernelILi512EEvPKiPibE12temp_storage;
	add.s32 	%r21, %r20, %r19;
	add.s32 	%r7, %r21, 2048;
	st.shared.u32 	[%r21+2048], %r29;
	bar.sync 	0;
	sub.s32 	%r28, %r29, %r5;
	setp.eq.s32 	%p2, %r1, 0;
	mov.u32 	%r29, %r4;
	mov.u32 	%r31, %r30;
	@%p2 bra 	$L__BB3_5;
	ld.shared.u32 	%r22, [%r7+-4];
	sub.s32 	%r31, %r30, %r22;
	mov.u32 	%r29, %r4;
	bra.uni 	$L__BB3_5;
$L__BB3_3:
	shl.b32 	%r23, %r1, 2;
	mov.u32 	%r24, _ZZ18BlockAdjDiffKernelILi512EEvPKiPibE12temp_storage;
	add.s32 	%r10, %r24, %r23;
	st.shared.u32 	[%r10], %r30;
	bar.sync 	0;
	sub.s32 	%r31, %r30, %r4;
	setp.eq.s32 	%p3, %r1, 511;
	mov.u32 	%r28, %r29;
	mov.u32 	%r30, %r5;
	@%p3 bra 	$L__BB3_5;
	ld.shared.u32 	%r25, [%r10+4];
	sub.s32 	%r28, %r29, %r25;
	mov.u32 	%r30, %r5;
$L__BB3_5:
	sub.s32 	%r26, %r4, %r30;
	sub.s32 	%r27, %r5, %r29;
	cvta.to.global.u64 	%rd6, %rd1;
	add.s64 	%rd8, %rd6, %rd4;
	st.global.v4.u32 	[%rd8], {%r31, %r26, %r27, %r28};
	ret;

}
	// .globl	_Z18BlockAdjDiffKernelILi1024EEvPKiPib
.visible .entry _Z18BlockAdjDiffKernelILi1024EEvPKiPib(
	.param .u64 .ptr .align 1 _Z18BlockAdjDiffKernelILi1024EEvPKiPib_param_0,
	.param .u64 .ptr .align 1 _Z18BlockAdjDiffKernelILi1024EEvPKiPib_param_1,
	.param .u8 _Z18BlockAdjDiffKernelILi1024EEvPKiPib_param_2
)
{
	.reg .pred 	%p<4>;
	.reg .b16 	%rs<2>;
	.reg .b32 	%r<32>;
	.reg .b64 	%rd<9>;
	// demoted variable
	.shared .align 4 .b8 _ZZ18BlockAdjDiffKernelILi1024EEvPKiPibE12temp_storage[8192];
	ld.param.u64 	%rd2, [_Z18BlockAdjDiffKernelILi1024EEvPKiPib_param_0];
	ld.param.u64 	%rd1, [_Z18BlockAdjDiffKernelILi1024EEvPKiPib_param_1];
	ld.param.s8 	%rs1, [_Z18BlockAdjDiffKernelILi1024EEvPKiPib_param_2];
	cvta.to.global.u64 	%rd3, %rd2;
	mov.u32 	%r17, %ctaid.x;
	mov.u32 	%r18, %ntid.x;
	mov.u32 	%r1, %tid.x;
	mad.lo.s32 	%r2, %r17, %r18, %r1;
	mul.wide.s32 	%rd4, %r2, 16;
	add.s64 	%rd5, %rd3, %rd4;
	ld.global.v4.u32 	{%r30, %r4, %r5, %r29}, [%rd5];
	setp.eq.s16 	%p1, %rs1, 0;
	@%p1 bra 	$L__BB4_3;
	shl.b32 	%r19, %r1, 2;
	mov.u32 	%r20, _ZZ18BlockAdjDiffKernelILi1024EEvPKiPibE12temp_storage;
	add.s32 	%r21, %r20, %r19;
	add.s32 	%r7, %r21, 4096;
	st.shared.u32 	[%r21+4096], %r29;
	bar.sync 	0;
	sub.s32 	%r28, %r29, %r5;
	setp.eq.s32 	%p2, %r1, 0;
	mov.u32 	%r29, %r4;
	mov.u32 	%r31, %r30;
	@%p2 bra 	$L__BB4_5;
	ld.shared.u32 	%r22, [%r7+-4];
	sub.s32 	%r31, %r30, %r22;
	mov.u32 	%r29, %r4;
	bra.uni 	$L__BB4_5;
$L__BB4_3:
	shl.b32 	%r23, %r1, 2;
	mov.u32 	%r24, _ZZ18BlockAdjDiffKernelILi1024EEvPKiPibE12temp_storage;
	add.s32 	%r10, %r24, %r23;
	st.shared.u32 	[%r10], %r30;
	bar.sync 	0;
	sub.s32 	%r31, %r30, %r4;
	setp.eq.s32 	%p3, %r1, 1023;
	mov.u32 	%r28, %r29;
	mov.u32 	%r30, %r5;
	@%p3 bra 	$L__BB4_5;
	ld.shared.u32 	%r25, [%r10+4];
	sub.s32 	%r28, %r29, %r25;
	mov.u32 	%r30, %r5;
$L__BB4_5:
	sub.s32 	%r26, %r4, %r30;
	sub.s32 	%r27, %r5, %r29;
	cvta.to.global.u64 	%rd6, %rd1;
	add.s64 	%rd8, %rd6, %rd4;
	st.global.v4.u32 	[%rd8], {%r31, %r26, %r27, %r28};
	ret;

}
	// .globl	_ZN3cub18CUB_300001_SM_10006detail11EmptyKernelIvEEvv
.visible .entry _ZN3cub18CUB_300001_SM_10006detail11EmptyKernelIvEEvv()
{


	ret;

}


// ===== COMPILED SASS (sm_100) =====

	.target	sm_100

	.elftype	@"ET_EXEC"


//--------------------- .note.nv.tkinfo           --------------------------
	.section	.note.nv.tkinfo,"",@"SHT_NOTE"
	.sectionflags	@"SHF_NOTE_NV_TKINFO"
	.tkinfo
        /*0018*/ 	.word	0x00000002
        /*0030*/ 	.string	""
        /*0030*/ 	.string	"ptxas"
        /*0030*/ 	.string	"Cuda compilation tools, release 13.0, V13.0.88"
        /*0030*/ 	.string	"Build cuda_13.0.r13.0/compiler.36424714_0"
        /*0030*/ 	.string	"-arch sm_100 -m 64 "



//--------------------- .note.nv.cuinfo           --------------------------
	.section	.note.nv.cuinfo,"",@"SHT_NOTE"
	.sectionflags	@"SHF_NOTE_NV_CUINFO"
        /*0018*/ 	.short	0x0002
        /*001a*/ 	.short	0x0064
        /*001c*/ 	.short	0x0082
	.zero		2


//--------------------- .nv.info                  --------------------------
	.section	.nv.info,"",@"SHT_CUDA_INFO"
	.align	4


	//----- nvinfo : EIATTR_REGCOUNT
	.align		4
        /*0000*/ 	.byte	0x04, 0x2f
        /*0002*/ 	.short	(.L_41 - .L_40)
	.align		4
.L_40:
        /*0004*/ 	.word	index@(_Z18BlockAdjDiffKernelILi64EEvPKiPib)
        /*0008*/ 	.word	0x00000010


	//----- nvinfo : EIATTR_FRAME_SIZE
	.align		4
.L_41:
        /*000c*/ 	.byte	0x04, 0x11
        /*000e*/ 	.short	(.L_43 - .L_42)
	.align		4
.L_42:
        /*0010*/ 	.word	index@(_Z18BlockAdjDiffKernelILi64EEvPKiPib)
        /*0014*/ 	.word	0x00000000


	//----- nvinfo : EIATTR_REGCOUNT
	.align		4
.L_43:
        /*0018*/ 	.byte	0x04, 0x2f
        /*001a*/ 	.short	(.L_45 - .L_44)
	.align		4
.L_44:
        /*001c*/ 	.word	index@(_Z18BlockAdjDiffKernelILi128EEvPKiPib)
        /*0020*/ 	.word	0x00000010


	//----- nvinfo : EIATTR_FRAME_SIZE
	.align		4
.L_45:
        /*0024*/ 	.byte	0x04, 0x11
        /*0026*/ 	.short	(.L_47 - .L_46)
	.align		4
.L_46:
        /*0028*/ 	.word	index@(_Z18BlockAdjDiffKernelILi128EEvPKiPib)
        /*002c*/ 	.word	0x00000000


	//----- nvinfo : EIATTR_REGCOUNT
	.align		4
.L_47:
        /*0030*/ 	.byte	0x04, 0x2f
        /*0032*/ 	.short	(.L_49 - .L_48)
	.align		4
.L_48:
        /*0034*/ 	.word	index@(_Z18BlockAdjDiffKernelILi256EEvPKiPib)
        /*0038*/ 	.word	0x00000010


	//----- nvinfo : EIATTR_FRAME_SIZE
	.align		4
.L_49:
        /*003c*/ 	.byte	0x04, 0x11
        /*003e*/ 	.short	(.L_51 - .L_50)
	.align		4
.L_50:
        /*0040*/ 	.word	index@(_Z18BlockAdjDiffKernelILi256EEvPKiPib)
        /*0044*/ 	.word	0x00000000


	//----- nvinfo : EIATTR_REGCOUNT
	.align		4
.L_51:
        /*0048*/ 	.byte	0x04, 0x2f
        /*004a*/ 	.short	(.L_53 - .L_52)
	.align		4
.L_52:
        /*004c*/ 	.word	index@(_Z18BlockAdjDiffKernelILi512EEvPKiPib)
        /*0050*/ 	.word	0x00000010


	//----- nvinfo : EIATTR_FRAME_SIZE
	.align		4
.L_53:
        /*0054*/ 	.byte	0x04, 0x11
        /*0056*/ 	.short	(.L_55 - .L_54)
	.align		4
.L_54:
        /*0058*/ 	.word	index@(_Z18BlockAdjDiffKernelILi512EEvPKiPib)
        /*005c*/ 	.word	0x00000000


	//----- nvinfo : EIATTR_REGCOUNT
	.align		4
.L_55:
        /*0060*/ 	.byte	0x04, 0x2f
        /*0062*/ 	.short	(.L_57 - .L_56)
	.align		4
.L_56:
        /*0064*/ 	.word	index@(_Z18BlockAdjDiffKernelILi1024EEvPKiPib)
        /*0068*/ 	.word	0x00000010


	//----- nvinfo : EIATTR_FRAME_SIZE
	.align		4
.L_57:
        /*006c*/ 	.byte	0x04, 0x11
        /*006e*/ 	.short	(.L_59 - .L_58)
	.align		4
.L_58:
        /*0070*/ 	.word	index@(_Z18BlockAdjDiffKernelILi1024EEvPKiPib)
        /*0074*/ 	.word	0x00000000


	//----- nvinfo : EIATTR_REGCOUNT
	.align		4
.L_59:
        /*0078*/ 	.byte	0x04, 0x2f
        /*007a*/ 	.short	(.L_61 - .L_60)
	.align		4
.L_60:
        /*007c*/ 	.word	index@(_ZN3cub18CUB_300001_SM_10006detail11EmptyKernelIvEEvv)
        /*0080*/ 	.word	0x00000004


	//----- nvinfo : EIATTR_FRAME_SIZE
	.align		4
.L_61:
        /*0084*/ 	.byte	0x04, 0x11
        /*0086*/ 	.short	(.L_63 - .L_62)
	.align		4
.L_62:
        /*0088*/ 	.word	index@(_ZN3cub18CUB_300001_SM_10006detail11EmptyKernelIvEEvv)
        /*008c*/ 	.word	0x00000000


	//----- nvinfo : EIATTR_MIN_STACK_SIZE
	.align		4
.L_63:
        /*0090*/ 	.byte	0x04, 0x12
        /*0092*/ 	.short	(.L_65 - .L_64)
	.align		4
.L_64:
        /*0094*/ 	.word	index@(_ZN3cub18CUB_300001_SM_10006detail11EmptyKernelIvEEvv)
        /*0098*/ 	.word	0x00000000


	//----- nvinfo : EIATTR_MIN_STACK_SIZE
	.align		4
.L_65:
        /*009c*/ 	.byte	0x04, 0x12
        /*009e*/ 	.short	(.L_67 - .L_66)
	.align		4
.L_66:
        /*00a0*/ 	.word	index@(_Z18BlockAdjDiffKernelILi1024EEvPKiPib)
        /*00a4*/ 	.word	0x00000000


	//----- nvinfo : EIATTR_MIN_STACK_SIZE
	.align		4
.L_67:
        /*00a8*/ 	.byte	0x04, 0x12
        /*00aa*/ 	.short	(.L_69 - .L_68)
	.align		4
.L_68:
        /*00ac*/ 	.word	index@(_Z18BlockAdjDiffKernelILi512EEvPKiPib)
        /*00b0*/ 	.word	0x00000000


	//----- nvinfo : EIATTR_MIN_STACK_SIZE
	.align		4
.L_69:
        /*00b4*/ 	.byte	0x04, 0x12
        /*00b6*/ 	.short	(.L_71 - .L_70)
	.align		4
.L_70:
        /*00b8*/ 	.word	index@(_Z18BlockAdjDiffKernelILi256EEvPKiPib)
        /*00bc*/ 	.word	0x00000000


	//----- nvinfo : EIATTR_MIN_STACK_SIZE
	.align		4
.L_71:
        /*00c0*/ 	.byte	0x04, 0x12
        /*00c2*/ 	.short	(.L_73 - .L_72)
	.align		4
.L_72:
        /*00c4*/ 	.word	index@(_Z18BlockAdjDiffKernelILi128EEvPKiPib)
        /*00c8*/ 	.word	0x00000000


	//----- nvinfo : EIATTR_MIN_STACK_SIZE
	.align		4
.L_73:
        /*00cc*/ 	.byte	0x04, 0x12
        /*00ce*/ 	.short	(.L_75 - .L_74)
	.align		4
.L_74:
        /*00d0*/ 	.word	index@(_Z18BlockAdjDiffKernelILi64EEvPKiPib)
        /*00d4*/ 	.word	0x00000000
.L_75:


//--------------------- .nv.compat                --------------------------
	.section	.nv.compat,"",@"SHT_CUDA_COMPAT_INFO"
	.align	4
        /*0000*/ 	.byte	0x02, 0x09, 0x00, 0x00, 0x02, 0x02, 0x01, 0x00, 0x02, 0x05, 0x05, 0x00, 0x03, 0x07, 0x01, 0x01
        /*0010*/ 	.byte	0x02, 0x03, 0x00, 0x00, 0x02, 0x06, 0x01, 0x00, 0x04, 0x0b, 0x08, 0x00, 0x09, 0x00, 0x00, 0x00
        /*0020*/ 	.byte	0x00, 0x00, 0x00, 0x00


//--------------------- .nv.info._ZN3cub18CUB_300001_SM_10006detail11EmptyKernelIvEEvv --------------------------
	.section	.nv.info._ZN3cub18CUB_300001_SM_10006detail11EmptyKernelIvEEvv,"",@"SHT_CUDA_INFO"
	.sectionflags	@""
	.align	4


	//----- nvinfo : EIATTR_CUDA_API_VERSION
	.align		4
        /*0000*/ 	.byte	0x04, 0x37
        /*0002*/ 	.short	(.L_77 - .L_76)
.L_76:
        /*0004*/ 	.word	0x00000082


	//----- nvinfo : EIATTR_SPARSE_MMA_MASK
	.align		4
.L_77:
        /*0008*/ 	.byte	0x03, 0x50
        /*000a*/ 	.short	0x0000


	//----- nvinfo : EIATTR_MAXREG_COUNT
	.align		4
        /*000c*/ 	.byte	0x03, 0x1b
        /*000e*/ 	.short	0x00ff


	//----- nvinfo : EIATTR_MERCURY_ISA_VERSION
	.align		4
        /*0010*/ 	.byte	0x03, 0x5f
        /*0012*/ 	.short	0x0101


	//----- nvinfo : EIATTR_VRC_CTA_INIT_COUNT
	.align		4
        /*0014*/ 	.byte	0x02, 0x4a
	.zero		1
	.zero		1


	//----- nvinfo : EIATTR_EXIT_INSTR_OFFSETS
	.align		4
        /*0018*/ 	.byte	0x04, 0x1c
        /*001a*/ 	.short	(.L_79 - .L_78)


	//   ....[0]....
.L_78:
        /*001c*/ 	.word	0x00000010


	//----- nvinfo : EIATTR_SW_WAR
	.align		4
.L_79:
        /*0020*/ 	.byte	0x04, 0x36
        /*0022*/ 	.short	(.L_81 - .L_80)
.L_80:
        /*0024*/ 	.word	0x00000008
.L_81:


//--------------------- .nv.info._Z18BlockAdjDiffKernelILi1024EEvPKiPib --------------------------
	.section	.nv.info._Z18BlockAdjDiffKernelILi1024EEvPKiPib,"",@"SHT_CUDA_INFO"
	.sectionflags	@""
	.align	4


	//----- nvinfo : EIATTR_CUDA_API_VERSION
	.align		4
        /*0000*/ 	.byte	0x04, 0x37
        /*0002*/ 	.short	(.L_83 - .L_82)
.L_82:
        /*0004*/ 	.word	0x00000082


	//----- nvinfo : EIATTR_KPARAM_INFO
	.align		4
.L_83:
        /*0008*/ 	.byte	0x04, 0x17
        /*000a*/ 	.short	(.L_85 - .L_84)
.L_84:
        /*000c*/ 	.word	0x00000000
        /*0010*/ 	.short	0x0002
        /*0012*/ 	.short	0x0010
        /*0014*/ 	.byte	0x00, 0xf0, 0x05, 0x00


	//----- nvinfo : EIATTR_KPARAM_INFO
	.align		4
.L_85:
        /*0018*/ 	.byte	0x04, 0x17
        /*001a*/ 	.short	(.L_87 - .L_86)
.L_86:
        /*001c*/ 	.word	0x00000000
        /*0020*/ 	.short	0x0001
        /*0022*/ 	.short	0x0008
        /*0024*/ 	.byte	0x00, 0xf5, 0x21, 0x00


	//----- nvinfo : EIATTR_KPARAM_INFO
	.align		4
.L_87:
        /*0028*/ 	.byte	0x04, 0x17
        /*002a*/ 	.short	(.L_89 - .L_88)
.L_88:
        /*002c*/ 	.word	0x00000000
        /*0030*/ 	.short	0x0000
        /*0032*/ 	.short	0x0000
        /*0034*/ 	.byte	0x00, 0xf5, 0x21, 0x00


	//----- nvinfo : EIATTR_SPARSE_MMA_MASK
	.align		4
.L_89:
        /*0038*/ 	.byte	0x03, 0x50
        /*003a*/ 	.short	0x0000


	//----- nvinfo : EIATTR_MAXREG_COUNT
	.align		4
        /*003c*/ 	.byte	0x03, 0x1b
        /*003e*/ 	.short	0x00ff


	//----- nvinfo : EIATTR_NUM_BARRIERS
	.align		4
        /*0040*/ 	.byte	0x02, 0x4c
        /*0042*/ 	.byte	0x01
	.zero		1


	//----- nvinfo : EIATTR_MERCURY_ISA_VERSION
	.align		4
        /*0044*/ 	.byte	0x03, 0x5f
        /*0046*/ 	.short	0x0101


	//----- nvinfo : EIATTR_VRC_CTA_INIT_COUNT
	.align		4
        /*0048*/ 	.byte	0x02, 0x4a
	.zero		1
	.zero		1


	//----- nvinfo : EIATTR_EXIT_INSTR_OFFSETS
	.align		4
        /*004c*/ 	.byte	0x04, 0x1c
        /*004e*/ 	.short	(.L_91 - .L_90)


	//   ....[0]....
.L_90:
        /*0050*/ 	.word	0x000002e0


	//----- nvinfo : EIATTR_CRS_STACK_SIZE
	.align		4
.L_91:
        /*0054*/ 	.byte	0x04, 0x1e
        /*0056*/ 	.short	(.L_93 - .L_92)
.L_92:
        /*0058*/ 	.word	0x00000000


	//----- nvinfo : EIATTR_CBANK_PARAM_SIZE
	.align		4
.L_93:
        /*005c*/ 	.byte	0x03, 0x19
        /*005e*/ 	.short	0x0011


	//----- nvinfo : EIATTR_PARAM_CBANK
	.align		4
        /*0060*/ 	.byte	0x04, 0x0a
        /*0062*/ 	.short	(.L_95 - .L_94)
	.align		4
.L_94:
        /*0064*/ 	.word	index@(.nv.constant0._Z18BlockAdjDiffKernelILi1024EEvPKiPib)
        /*0068*/ 	.short	0x0380
        /*006a*/ 	.short	0x0011


	//----- nvinfo : EIATTR_SW_WAR
	.align		4
.L_95:
        /*006c*/ 	.byte	0x04, 0x36
        /*006e*/ 	.short	(.L_97 - .L_96)
.L_96:
        /*0070*/ 	.word	0x00000008
.L_97:


//--------------------- .nv.info._Z18BlockAdjDiffKernelILi512EEvPKiPib --------------------------
	.section	.nv.info._Z18BlockAdjDiffKernelILi512EEvPKiPib,"",@"SHT_CUDA_INFO"
	.sectionflags	@""
	.align	4


	//----- nvinfo : EIATTR_CUDA_API_VERSION
	.align		4
        /*0000*/ 	.byte	0x04, 0x37
        /*0002*/ 	.short	(.L_99 - .L_98)
.L_98:
        /*0004*/ 	.word	0x00000082


	//----- nvinfo : EIATTR_KPARAM_INFO
	.align		4
.L_99:
        /*0008*/ 	.byte	0x04, 0x17
        /*000a*/ 	.short	(.L_101 - .L_100)
.L_100:
        /*000c*/ 	.word	0x00000000
        /*0010*/ 	.short	0x0002
        /*0012*/ 	.short	0x0010
        /*0014*/ 	.byte	0x00, 0xf0, 0x05, 0x00


	//----- nvinfo : EIATTR_KPARAM_INFO
	.align		4
.L_101:
        /*0018*/ 	.byte	0x04, 0x17
        /*001a*/ 	.short	(.L_103 - .L_102)
.L_102:
        /*001c*/ 	.word	0x00000000
        /*0020*/ 	.short	0x0001
        /*0022*/ 	.short	0x0008
        /*0024*/ 	.byte	0x00, 0xf5, 0x21, 0x00


	//----- nvinfo : EIATTR_KPARAM_INFO
	.align		4
.L_103:
        /*0028*/ 	.byte	0x04, 0x17
        /*002a*/ 	.short	(.L_105 - .L_104)
.L_104:
        /*002c*/ 	.word	0x00000000
        /*0030*/ 	.short	0x0000
        /*0032*/ 	.short	0x0000
        /*0034*/ 	.byte	0x00, 0xf5, 0x21, 0x00


	//----- nvinfo : EIATTR_SPARSE_MMA_MASK
	.align		4
.L_105:
        /*0038*/ 	.byte	0x03, 0x50
        /*003a*/ 	.short	0x0000


	//----- nvinfo : EIATTR_MAXREG_COUNT
	.align		4
        /*003c*/ 	.byte	0x03, 0x1b
        /*003e*/ 	.short	0x00ff


	//----- nvinfo : EIATTR_NUM_BARRIERS
	.align		4
        /*0040*/ 	.byte	0x02, 0x4c
        /*0042*/ 	.byte	0x01
	.zero		1


	//----- nvinfo : EIATTR_MERCURY_ISA_VERSION
	.align		4
        /*0044*/ 	.byte	0x03, 0x5f
        /*0046*/ 	.short	0x0101


	//----- nvinfo : EIATTR_VRC_CTA_INIT_COUNT
	.align		4
        /*0048*/ 	.byte	0x02, 0x4a
	.zero		1
	.zero		1


	//----- nvinfo : EIATTR_EXIT_INSTR_OFFSETS
	.align		4
        /*004c*/ 	.byte	0x04, 0x1c
        /*004e*/ 	.short	(.L_107 - .L_106)


	//   ....[0]....
.L_106:
        /*0050*/ 	.word	0x000002e0


	//----- nvinfo : EIATTR_CRS_STACK_SIZE
	.align		4
.L_107:
        /*0054*/ 	.byte	0x04, 0x1e
        /*0056*/ 	.short	(.L_109 - .L_108)
.L_108:
        /*0058*/ 	.word	0x00000000


	//----- nvinfo : EIATTR_CBANK_PARAM_SIZE
	.align		4
.L_109:
        /*005c*/ 	.byte	0x03, 0x19
        /*005e*/ 	.short	0x0011


	//----- nvinfo : EIATTR_PARAM_CBANK
	.align		4
        /*0060*/ 	.byte	0x04, 0x0a
        /*0062*/ 	.short	(.L_111 - .L_110)
	.align		4
.L_110:
        /*0064*/ 	.word	index@(.nv.constant0._Z18BlockAdjDiffKernelILi512EEvPKiPib)
        /*0068*/ 	.short	0x0380
        /*006a*/ 	.short	0x0011


	//----- nvinfo : EIATTR_SW_WAR
	.align		4
.L_111:
        /*006c*/ 	.byte	0x04, 0x36
        /*006e*/ 	.short	(.L_113 - .L_112)
.L_112:
        /*0070*/ 	.word	0x00000008
.L_113:


//--------------------- .nv.info._Z18BlockAdjDiffKernelILi256EEvPKiPib --------------------------
	.section	.nv.info._Z18BlockAdjDiffKernelILi256EEvPKiPib,"",@"SHT_CUDA_INFO"
	.sectionflags	@""
	.align	4


	//----- nvinfo : EIATTR_CUDA_API_VERSION
	.align		4
        /*0000*/ 	.byte	0x04, 0x37
        /*0002*/ 	.short	(.L_115 - .L_114)
.L_114:
        /*0004*/ 	.word	0x00000082


	//----- nvinfo : EIATTR_KPARAM_INFO
	.align		4
.L_115:
        /*0008*/ 	.byte	0x04, 0x17
        /*000a*/ 	.short	(.L_117 - .L_116)
.L_116:
        /*000c*/ 	.word	0x00000000
        /*0010*/ 	.short	0x0002
        /*0012*/ 	.short	0x0010
        /*0014*/ 	.byte	0x00, 0xf0, 0x05, 0x00


	//----- nvinfo : EIATTR_KPARAM_INFO
	.align		4
.L_117:
        /*0018*/ 	.byte	0x04, 0x17
        /*001a*/ 	.short	(.L_119 - .L_118)
.L_118:
        /*001c*/ 	.word	0x00000000
        /*0020*/ 	.short	0x0001
        /*0022*/ 	.short	0x0008
        /*0024*/ 	.byte	0x00, 0xf5, 0x21, 0x00


	//----- nvinfo : EIATTR_KPARAM_INFO
	.align		4
.L_119:
        /*0028*/ 	.byte	0x04, 0x17
        /*002a*/ 	.short	(.L_121 - .L_120)
.L_120:
        /*002c*/ 	.word	0x00000000
        /*0030*/ 	.short	0x0000
        /*0032*/ 	.short	0x0000
        /*0034*/ 	.byte	0x00, 0xf5, 0x21, 0x00


	//----- nvinfo : EIATTR_SPARSE_MMA_MASK
	.align		4
.L_121:
        /*0038*/ 	.byte	0x03, 0x50
        /*003a*/ 	.short	0x0000


	//----- nvinfo : EIATTR_MAXREG_COUNT
	.align		4
        /*003c*/ 	.byte	0x03, 0x1b
        /*003e*/ 	.short	0x00ff


	//----- nvinfo : EIATTR_NUM_BARRIERS
	.align		4
        /*0040*/ 	.byte	0x02, 0x4c
        /*0042*/ 	.byte	0x01
	.zero		1


	//----- nvinfo : EIATTR_MERCURY_ISA_VERSION
	.align		4
        /*0044*/ 	.byte	0x03, 0x5f
        /*0046*/ 	.short	0x0101


	//----- nvinfo : EIATTR_VRC_CTA_INIT_COUNT
	.align		4
        /*0048*/ 	.byte	0x02, 0x4a
	.zero		1
	.zero		1


	//----- nvinfo : EIATTR_EXIT_INSTR_OFFSETS
	.align		4
        /*004c*/ 	.byte	0x04, 0x1c
        /*004e*/ 	.short	(.L_123 - .L_122)


	//   ....[0]....
.L_122:
        /*0050*/ 	.word	0x000002e0


	//----- nvinfo : EIATTR_CRS_STACK_SIZE
	.align		4
.L_123:
        /*0054*/ 	.byte	0x04, 0x1e
        /*0056*/ 	.short	(.L_125 - .L_124)
.L_124:
        /*0058*/ 	.word	0x00000000


	//----- nvinfo : EIATTR_CBANK_PARAM_SIZE
	.align		4
.L_125:
        /*005c*/ 	.byte	0x03, 0x19
        /*005e*/ 	.short	0x0011


	//----- nvinfo : EIATTR_PARAM_CBANK
	.align		4
        /*0060*/ 	.byte	0x04, 0x0a
        /*0062*/ 	.short	(.L_127 - .L_126)
	.align		4
.L_126:
        /*0064*/ 	.word	index@(.nv.constant0._Z18BlockAdjDiffKernelILi256EEvPKiPib)
        /*0068*/ 	.short	0x0380
        /*006a*/ 	.short	0x0011


	//----- nvinfo : EIATTR_SW_WAR
	.align		4
.L_127:
        /*006c*/ 	.byte	0x04, 0x36
        /*006e*/ 	.short	(.L_129 - .L_128)
.L_128:
        /*0070*/ 	.word	0x00000008
.L_129:


//--------------------- .nv.info._Z18BlockAdjDiffKernelILi128EEvPKiPib --------------------------
	.section	.nv.info._Z18BlockAdjDiffKernelILi128EEvPKiPib,"",@"SHT_CUDA_INFO"
	.sectionflags	@""
	.align	4


	//----- nvinfo : EIATTR_CUDA_API_VERSION
	.align		4
        /*0000*/ 	.byte	0x04, 0x37
        /*0002*/ 	.short	(.L_131 - .L_130)
.L_130:
        /*0004*/ 	.word	0x00000082


	//----- nvinfo : EIATTR_KPARAM_INFO
	.align		4
.L_131:
        /*0008*/ 	.byte	0x04, 0x17
        /*000a*/ 	.short	(.L_133 - .L_132)
.L_132:
        /*000c*/ 	.word	0x00000000
        /*0010*/ 	.short	0x0002
        /*0012*/ 	.short	0x0010
        /*0014*/ 	.byte	0x00, 0xf0, 0x05, 0x00


	//----- nvinfo : EIATTR_KPARAM_INFO
	.align		4
.L_133:
        /*0018*/ 	.byte	0x04, 0x17
        /*001a*/ 	.short	(.L_135 - .L_134)
.L_134:
        /*001c*/ 	.word	0x00000000
        /*0020*/ 	.short	0x0001
        /*0022*/ 	.short	0x0008
        /*0024*/ 	.byte	0x00, 0xf5, 0x21, 0x00


	//----- nvinfo : EIATTR_KPARAM_INFO
	.align		4
.L_135:
        /*0028*/ 	.byte	0x04, 0x17
        /*002a*/ 	.short	(.L_137 - .L_136)
.L_136:
        /*002c*/ 	.word	0x00000000
        /*0030*/ 	.short	0x0000
        /*0032*/ 	.short	0x0000
        /*0034*/ 	.byte	0x00, 0xf5, 0x21, 0x00


	//----- nvinfo : EIATTR_SPARSE_MMA_MASK
	.align		4
.L_137:
        /*0038*/ 	.byte	0x03, 0x50
        /*003a*/ 	.short	0x0000


	//----- nvinfo : EIATTR_MAXREG_COUNT
	.align		4
        /*003c*/ 	.byte	0x03, 0x1b
        /*003e*/ 	.short	0x00ff


	//----- nvinfo : EIATTR_NUM_BARRIERS
	.align		4
        /*0040*/ 	.byte	0x02, 0x4c
        /*0042*/ 	.byte	0x01
	.zero		1


	//----- nvinfo : EIATTR_MERCURY_ISA_VERSION
	.align		4
        /*0044*/ 	.byte	0x03, 0x5f
        /*0046*/ 	.short	0x0101


	//----- nvinfo : EIATTR_VRC_CTA_INIT_COUNT
	.align		4
        /*0048*/ 	.byte	0x02, 0x4a
	.zero		1
	.zero		1


	//----- nvinfo : EIATTR_EXIT_INSTR_OFFSETS
	.align		4
        /*004c*/ 	.byte	0x04, 0x1c
        /*004e*/ 	.short	(.L_139 - .L_138)


	//   ....[0]....
.L_138:
        /*0050*/ 	.word	0x000002e0


	//----- nvinfo : EIATTR_CRS_STACK_SIZE
	.align		4
.L_139:
        /*0054*/ 	.byte	0x04, 0x1e
        /*0056*/ 	.short	(.L_141 - .L_140)
.L_140:
        /*0058*/ 	.word	0x00000000


	//----- nvinfo : EIATTR_CBANK_PARAM_SIZE
	.align		4
.L_141:
        /*005c*/ 	.byte	0x03, 0x19
        /*005e*/ 	.short	0x0011


	//----- nvinfo : EIATTR_PARAM_CBANK
	.align		4
        /*0060*/ 	.byte	0x04, 0x0a
        /*0062*/ 	.short	(.L_143 - .L_142)
	.align		4
.L_142:
        /*0064*/ 	.word	index@(.nv.constant0._Z18BlockAdjDiffKernelILi128EEvPKiPib)
        /*0068*/ 	.short	0x0380
        /*006a*/ 	.short	0x0011


	//----- nvinfo : EIATTR_SW_WAR
	.align		4
.L_143:
        /*006c*/ 	.byte	0x04, 0x36
        /*006e*/ 	.short	(.L_145 - .L_144)
.L_144:
        /*0070*/ 	.word	0x00000008
.L_145:


//--------------------- .nv.info._Z18BlockAdjDiffKernelILi64EEvPKiPib --------------------------
	.section	.nv.info._Z18BlockAdjDiffKernelILi64EEvPKiPib,"",@"SHT_CUDA_INFO"
	.sectionflags	@""
	.align	4


	//----- nvinfo : EIATTR_CUDA_API_VERSION
	.align		4
        /*0000*/ 	.byte	0x04, 0x37
        /*0002*/ 	.short	(.L_147 - .L_146)
.L_146:
        /*0004*/ 	.word	0x00000082


	//----- nvinfo : EIATTR_KPARAM_INFO
	.align		4
.L_147:
        /*0008*/ 	.byte	0x04, 0x17
        /*000a*/ 	.short	(.L_149 - .L_148)
.L_148:
        /*000c*/ 	.word	0x00000000
        /*0010*/ 	.short	0x0002
        /*0012*/ 	.short	0x0010
        /*0014*/ 	.byte	0x00, 0xf0, 0x05, 0x00


	//----- nvinfo : EIATTR_KPARAM_INFO
	.align		4
.L_149:
        /*0018*/ 	.byte	0x04, 0x17
        /*001a*/ 	.short	(.L_151 - .L_150)
.L_150:
        /*001c*/ 	.word	0x00000000
        /*0020*/ 	.short	0x0001
        /*0022*/ 	.short	0x0008
        /*0024*/ 	.byte	0x00, 0xf5, 0x21, 0x00


	//----- nvinfo : EIATTR_KPARAM_INFO
	.align		4
.L_151:
        /*0028*/ 	.byte	0x04, 0x17
        /*002a*/ 	.short	(.L_153 - .L_152)
.L_152:
        /*002c*/ 	.word	0x00000000
        /*0030*/ 	.short	0x0000
        /*0032*/ 	.short	0x0000
        /*0034*/ 	.byte	0x00, 0xf5, 0x21, 0x00


	//----- nvinfo : EIATTR_SPARSE_MMA_MASK
	.align		4
.L_153:
        /*0038*/ 	.byte	0x03, 0x50
        /*003a*/ 	.short	0x0000


	//----- nvinfo : EIATTR_MAXREG_COUNT
	.align		4
        /*003c*/ 	.byte	0x03, 0x1b
        /*003e*/ 	.short	0x00ff


	//----- nvinfo : EIATTR_NUM_BARRIERS
	.align		4
        /*0040*/ 	.byte	0x02, 0x4c
        /*0042*/ 	.byte	0x01
	.zero		1


	//----- nvinfo : EIATTR_MERCURY_ISA_VERSION
	.align		4
        /*0044*/ 	.byte	0x03, 0x5f
        /*0046*/ 	.short	0x0101


	//----- nvinfo : EIATTR_VRC_CTA_INIT_COUNT
	.align		4
        /*0048*/ 	.byte	0x02, 0x4a
	.zero		1
	.zero		1


	//----- nvinfo : EIATTR_EXIT_INSTR_OFFSETS
	.align		4
        /*004c*/ 	.byte	0x04, 0x1c
        /*004e*/ 	.short	(.L_155 - .L_154)


	//   ....[0]....
.L_154:
        /*0050*/ 	.word	0x000002e0


	//----- nvinfo : EIATTR_CRS_STACK_SIZE
	.align		4
.L_155:
        /*0054*/ 	.byte	0x04, 0x1e
        /*0056*/ 	.short	(.L_157 - .L_156)
.L_156:
        /*0058*/ 	.word	0x00000000


	//----- nvinfo : EIATTR_CBANK_PARAM_SIZE
	.align		4
.L_157:
        /*005c*/ 	.byte	0x03, 0x19
        /*005e*/ 	.short	0x0011


	//----- nvinfo : EIATTR_PARAM_CBANK
	.align		4
        /*0060*/ 	.byte	0x04, 0x0a
        /*0062*/ 	.short	(.L_159 - .L_158)
	.align		4
.L_158:
        /*0064*/ 	.word	index@(.nv.constant0._Z18BlockAdjDiffKernelILi64EEvPKiPib)
        /*0068*/ 	.short	0x0380
        /*006a*/ 	.short	0x0011


	//----- nvinfo : EIATTR_SW_WAR
	.align		4
.L_159:
        /*006c*/ 	.byte	0x04, 0x36
        /*006e*/ 	.short	(.L_161 - .L_160)
.L_160:
        /*0070*/ 	.word	0x00000008
.L_161:


//--------------------- .nv.callgraph             --------------------------
	.section	.nv.callgraph,"",@"SHT_CUDA_CALLGRAPH"
	.align	4
	.sectionentsize	8
	.align		4
        /*0000*/ 	.word	0x00000000
	.align		4
        /*0004*/ 	.word	0xffffffff
	.align		4
        /*0008*/ 	.word	0x00000000
	.align		4
        /*000c*/ 	.word	0xfffffffe
	.align		4
        /*0010*/ 	.word	0x00000000
	.align		4
        /*0014*/ 	.word	0xfffffffd
	.align		4
        /*0018*/ 	.word	0x00000000
	.align		4
        /*001c*/ 	.word	0xfffffffc


//--------------------- .nv.constant4             --------------------------
	.section	.nv.constant4,"a",@progbits
	.align	8
	.align		8
.nv.constant4:
        /*0000*/ 	.dword	_ZN34_INTERNAL_0edfa643_4_k_cu_5441ec0a4cuda3std3__45__cpo5beginE
	.align		8
        /*0008*/ 	.dword	_ZN34_INTERNAL_0edfa643_4_k_cu_5441ec0a4cuda3std3__45__cpo3endE
	.align		8
        /*0010*/ 	.dword	_ZN34_INTERNAL_0edfa643_4_k_cu_5441ec0a4cuda3std3__45__cpo6cbeginE
	.align		8
        /*0018*/ 	.dword	_ZN34_INTERNAL_0edfa643_4_k_cu_5441ec0a4cuda3std3__45__cpo4cendE
	.align		8
        /*0020*/ 	.dword	_ZN34_INTERNAL_0edfa643_4_k_cu_5441ec0a4cuda3std3__45__cpo6rbeginE
	.align		8
        /*0028*/ 	.dword	_ZN34_INTERNAL_0edfa643_4_k_cu_5441ec0a4cuda3std3__45__cpo4rendE
	.align		8
        /*0030*/ 	.dword	_ZN34_INTERNAL_0edfa643_4_k_cu_5441ec0a4cuda3std3__45__cpo7crbeginE
	.align		8
        /*0038*/ 	.dword	_ZN34_INTERNAL_0edfa643_4_k_cu_5441ec0a4cuda3std3__45__cpo5crendE
	.align		8
        /*0040*/ 	.dword	_ZN34_INTERNAL_0edfa643_4_k_cu_5441ec0a4cuda3std3__436_GLOBAL__N__0edfa643_4_k_cu_5441ec0a6ignoreE
	.align		8
        /*0048*/ 	.dword	_ZN34_INTERNAL_0edfa643_4_k_cu_5441ec0a4cuda3std3__419piecewise_constructE
	.align		8
        /*0050*/ 	.dword	_ZN34_INTERNAL_0edfa643_4_k_cu_5441ec0a4cuda3std3__48in_placeE
	.align		8
        /*0058*/ 	.dword	_ZN34_INTERNAL_0edfa643_4_k_cu_5441ec0a4cuda3std3__420unreachable_sentinelE
	.align		8
        /*0060*/ 	.dword	_ZN34_INTERNAL_0edfa643_4_k_cu_5441ec0a4cuda3std3__47nulloptE
	.align		8
        /*0068*/ 	.dword	_ZN34_INTERNAL_0edfa643_4_k_cu_5441ec0a4cuda3std3__48unexpectE
	.align		8
        /*0070*/ 	.dword	_ZN34_INTERNAL_0edfa643_4_k_cu_5441ec0a4cuda3std6ranges3__45__cpo4swapE
	.align		8
        /*0078*/ 	.dword	_ZN34_INTERNAL_0edfa643_4_k_cu_5441ec0a4cuda3std6ranges3__45__cpo9iter_moveE
	.align		8
        /*0080*/ 	.dword	_ZN34_INTERNAL_0edfa643_4_k_cu_5441ec0a4cuda3std6ranges3__45__cpo5beginE
	.align		8
        /*0088*/ 	.dword	_ZN34_INTERNAL_0edfa643_4_k_cu_5441ec0a4cuda3std6ranges3__45__cpo3endE
	.align		8
        /*0090*/ 	.dword	_ZN34_INTERNAL_0edfa643_4_k_cu_5441ec0a4cuda3std6ranges3__45__cpo6cbeginE
	.align		8
        /*0098*/ 	.dword	_ZN34_INTERNAL_0edfa643_4_k_cu_5441ec0a4cuda3std6ranges3__45__cpo4cendE
	.align		8
        /*00a0*/ 	.dword	_ZN34_INTERNAL_0edfa643_4_k_cu_5441ec0a4cuda3std6ranges3__45__cpo7advanceE
	.align		8
        /*00a8*/ 	.dword	_ZN34_INTERNAL_0edfa643_4_k_cu_5441ec0a4cuda3std6ranges3__45__cpo9iter_swapE
	.align		8
        /*00b0*/ 	.dword	_ZN34_INTERNAL_0edfa643_4_k_cu_5441ec0a4cuda3std6ranges3__45__cpo4nextE
	.align		8
        /*00b8*/ 	.dword	_ZN34_INTERNAL_0edfa643_4_k_cu_5441ec0a4cuda3std6ranges3__45__cpo4prevE
	.align		8
        /*00c0*/ 	.dword	_ZN34_INTERNAL_0edfa643_4_k_cu_5441ec0a4cuda3std6ranges3__45__cpo4dataE
	.align		8
        /*00c8*/ 	.dword	_ZN34_INTERNAL_0edfa643_4_k_cu_5441ec0a4cuda3std6ranges3__45__cpo5cdataE
	.align		8
        /*00d0*/ 	.dword	_ZN34_INTERNAL_0edfa643_4_k_cu_5441ec0a4cuda3std6ranges3__45__cpo4sizeE
	.align		8
        /*00d8*/ 	.dword	_ZN34_INTERNAL_0edfa643_4_k_cu_5441ec0a4cuda3std6ranges3__45__cpo5ssizeE
	.align		8
        /*00e0*/ 	.dword	_ZN34_INTERNAL_0edfa643_4_k_cu_5441ec0a4cuda3std6ranges3__45__cpo8distanceE
	.align		8
        /*00e8*/ 	.dword	_ZN34_INTERNAL_0edfa643_4_k_cu_5441ec0a6thrust24THRUST_300001_SM_1000_NS6system6detail10sequential3seqE
	.align		8
        /*00f0*/ 	.dword	_ZN34_INTERNAL_0edfa643_4_k_cu_5441ec0a6thrust24THRUST_300001_SM_1000_NS12placeholders2_1E
	.align		8
        /*00f8*/ 	.dword	_ZN34_INTERNAL_0edfa643_4_k_cu_5441ec0a6thrust24THRUST_300001_SM_1000_NS12placeholders2_2E
	.align		8
        /*0100*/ 	.dword	_ZN34_INTERNAL_0edfa643_4_k_cu_5441ec0a6thrust24THRUST_300001_SM_1000_NS12placeholders2_3E
	.align		8
        /*0108*/ 	.dword	_ZN34_INTERNAL_0edfa643_4_k_cu_5441ec0a6thrust24THRUST_300001_SM_1000_NS12placeholders2_4E
	.align		8
        /*0110*/ 	.dword	_ZN34_INTERNAL_0edfa643_4_k_cu_5441ec0a6thrust24THRUST_300001_SM_1000_NS12placeholders2_5E
	.align		8
        /*0118*/ 	.dword	_ZN34_INTERNAL_0edfa643_4_k_cu_5441ec0a6thrust24THRUST_300001_SM_1000_NS12placeholders2_6E
	.align		8
        /*0120*/ 	.dword	_ZN34_INTERNAL_0edfa643_4_k_cu_5441ec0a6thrust24THRUST_300001_SM_1000_NS12placeholders2_7E
	.align		8
        /*0128*/ 	.dword	_ZN34_INTERNAL_0edfa643_4_k_cu_5441ec0a6thrust24THRUST_300001_SM_1000_NS12placeholders2_8E
	.align		8
        /*0130*/ 	.dword	_ZN34_INTERNAL_0edfa643_4_k_cu_5441ec0a6thrust24THRUST_300001_SM_1000_NS12placeholders2_9E
	.align		8
        /*0138*/ 	.dword	_ZN34_INTERNAL_0edfa643_4_k_cu_5441ec0a6thrust24THRUST_300001_SM_1000_NS12placeholders3_10E


//--------------------- .text._ZN3cub18CUB_300001_SM_10006detail11EmptyKernelIvEEvv --------------------------
	.section	.text._ZN3cub18CUB_300001_SM_10006detail11EmptyKernelIvEEvv,"ax",@progbits
	.align	128
        .global         _ZN3cub18CUB_300001_SM_10006detail11EmptyKernelIvEEvv
        .type           _ZN3cub18CUB_300001_SM_10006detail11EmptyKernelIvEEvv,@function
        .size           _ZN3cub18CUB_300001_SM_10006detail11EmptyKernelIvEEvv,(.L_x_21 - _ZN3cub18CUB_300001_SM_10006detail11EmptyKernelIvEEvv)
        .other          _ZN3cub18CUB_300001_SM_10006detail11EmptyKernelIvEEvv,@"STO_CUDA_ENTRY STV_DEFAULT"
_ZN3cub18CUB_300001_SM_10006detail11EmptyKernelIvEEvv:
.text._ZN3cub18CUB_300001_SM_10006detail11EmptyKernelIvEEvv:
[----:B------:R-:W-:Y:S01]  /*0000*/  LDC R1, c[0x0][0x37c] ;  /* 0x0000df00ff017b82 */ /* 0x000fe20000000800 */
[----:B------:R-:W-:Y:S05]  /*0010*/  EXIT ;  /* 0x000000000000794d */ /* 0x000fea0003800000 */
.L_x_0:
[----:B------:R-:W-:-:S00]  /*0020*/  BRA `(.L_x_0) ;  /* 0xfffffffc00fc7947 */ /* 0x000fc0000383ffff */
[----:B------:R-:W-:-:S00]  /*0030*/  NOP ;  /* 0x0000000000007918 */ /* 0x000fc00000000000 */
        /* <DEDUP_REMOVED lines=12> */
.L_x_21:


//--------------------- .text._Z18BlockAdjDiffKernelILi1024EEvPKiPib --------------------------
	.section	.text._Z18BlockAdjDiffKernelILi1024EEvPKiPib,"ax",@progbits
	.align	128
        .global         _Z18BlockAdjDiffKernelILi1024EEvPKiPib
        .type           _Z18BlockAdjDiffKernelILi1024EEvPKiPib,@function
        .size           _Z18BlockAdjDiffKernelILi1024EEvPKiPib,(.L_x_22 - _Z18BlockAdjDiffKernelILi1024EEvPKiPib)
        .other          _Z18BlockAdjDiffKernelILi1024EEvPKiPib,@"STO_CUDA_ENTRY STV_DEFAULT"
_Z18BlockAdjDiffKernelILi1024EEvPKiPib:
.text._Z18BlockAdjDiffKernelILi1024EEvPKiPib:
[----:B------:R-:W-:Y:S01]  /*0000*/  LDC R1, c[0x0][0x37c] ;  /* 0x0000df00ff017b82 */ /* 0x000fe20000000800 */
[----:B------:R-:W0:Y:S07]  /*0010*/  S2R R2, SR_TID.X ;  /* 0x0000000000027919 */ /* 0x000e2e0000002100 */
[----:B------:R-:W0:Y:S01]  /*0020*/  S2UR UR4, SR_CTAID.X ;  /* 0x00000000000479c3 */ /* 0x000e220000002500 */
[----:B------:R-:W1:Y:S07]  /*0030*/  LDCU.64 UR6, c[0x0][0x358] ;  /* 0x00006b00ff0677ac */ /* 0x000e6e0008000a00 */
[----:B------:R-:W0:Y:S08]  /*0040*/  LDC R13, c[0x0][0x360] ;  /* 0x0000d800ff0d7b82 */ /* 0x000e300000000800 */
[----:B------:R-:W2:Y:S01]  /*0050*/  LDC.64 R10, c[0x0][0x380] ;  /* 0x0000e000ff0a7b82 */ /* 0x000ea20000000a00 */
[----:B0-----:R-:W-:Y:S01]  /*0060*/  IMAD R13, R13, UR4, R2 ;  /* 0x000000040d0d7c24 */ /* 0x001fe2000f8e0202 */
[----:B------:R-:W0:Y:S03]  /*0070*/  LDCU.U8 UR4, c[0x0][0x390] ;  /* 0x00007200ff0477ac */ /* 0x000e260008000000 */
[----:B--2---:R-:W-:-:S06]  /*0080*/  IMAD.WIDE R10, R13, 0x10, R10 ;  /* 0x000000100d0a7825 */ /* 0x004fcc00078e020a */
[----:B-1----:R-:W5:Y:S01]  /*0090*/  LDG.E.128 R8, desc[UR6][R10.64] ;  /* 0x000000060a087981 */ /* 0x002f62000c1e1d00 */
[----:B------:R-:W-:Y:S01]  /*00a0*/  BSSY.RECONVERGENT B0, `(.L_x_1) ;  /* 0x000001e000007945 */ /* 0x000fe20003800200 */
[----:B0-----:R-:W-:-:S04]  /*00b0*/  UPRMT UR4, UR4, 0x8880, URZ ;  /* 0x0000888004047896 */ /* 0x001fc800080000ff */
[----:B------:R-:W-:-:S09]  /*00c0*/  UISETP.NE.AND UP0, UPT, UR4, URZ, UPT ;  /* 0x000000ff0400728c */ /* 0x000fd2000bf05270 */
[----:B------:R-:W-:Y:S05]  /*00d0*/  BRA.U !UP0, `(.L_x_2) ;  /* 0x0000000108387547 */ /* 0x000fea000b800000 */
[----:B------:R-:W0:Y:S01]  /*00e0*/  S2UR UR5, SR_CgaCtaId ;  /* 0x00000000000579c3 */ /* 0x000e220000008800 */
[----:B------:R-:W-:Y:S01]  /*00f0*/  UMOV UR4, 0x400 ;  /* 0x0000040000047882 */ /* 0x000fe20000000000 */
[----:B------:R-:W-:Y:S01]  /*0100*/  ISETP.NE.AND P0, PT, R2, RZ, PT ;  /* 0x000000ff0200720c */ /* 0x000fe20003f05270 */
[----:B-----5:R-:W-:Y:S02]  /*0110*/  IMAD.IADD R7, R11, 0x1, -R10 ;  /* 0x000000010b077824 */ /* 0x020fe400078e0a0a */
[----:B------:R-:W-:Y:S01]  /*0120*/  IMAD.MOV.U32 R4, RZ, RZ, R8 ;  /* 0x000000ffff047224 */ /* 0x000fe200078e0008 */
[----:B0-----:R-:W-:-:S06]  /*0130*/  ULEA UR4, UR5, UR4, 0x18 ;  /* 0x0000000405047291 */ /* 0x001fcc000f8ec0ff */
[----:B------:R-:W-:-:S05]  /*0140*/  LEA R0, R2, UR4, 0x2 ;  /* 0x0000000402007c11 */ /* 0x000fca000f8e10ff */
[----:B------:R0:W-:Y:S02]  /*0150*/  STS [R0+0x1000], R11 ;  /* 0x0010000b00007388 */ /* 0x0001e40000000800 */
[----:B0-----:R-:W-:Y:S01]  /*0160*/  MOV R11, R9 ;  /* 0x00000009000b7202 */ /* 0x001fe20000000f00 */
[----:B------:R-:W-:Y:S06]  /*0170*/  BAR.SYNC.DEFER_BLOCKING 0x0 ;  /* 0x0000000000007b1d */ /* 0x000fec0000010000 */
[----:B------:R-:W-:Y:S05]  /*0180*/  @!P0 BRA `(.L_x_3) ;  /* 0x00000000003c8947 */ /* 0x000fea0003800000 */
[----:B------:R-:W0:Y:S02]  /*0190*/  LDS R3, [R0+0xffc] ;  /* 0x000ffc0000037984 */ /* 0x000e240000000800 */
[----:B0-----:R-:W-:Y:S01]  /*01a0*/  IMAD.IADD R4, R8, 0x1, -R3 ;  /* 0x0000000108047824 */ /* 0x001fe200078e0a03 */
[----:B------:R-:W-:Y:S06]  /*01b0*/  BRA `(.L_x_3) ;  /* 0x0000000000307947 */ /* 0x000fec0003800000 */
.L_x_2:
[----:B------:R-:W0:Y:S01]  /*01c0*/  S2UR UR5, SR_CgaCtaId ;  /* 0x00000000000579c3 */ /* 0x000e220000008800 */
[----:B------:R-:W-:Y:S01]  /*01d0*/  UMOV UR4, 0x400 ;  /* 0x0000040000047882 */ /* 0x000fe20000000000 */
[----:B------:R-:W-:Y:S01]  /*01e0*/  ISETP.NE.AND P0, PT, R2, 0x3ff, PT ;  /* 0x000003ff0200780c */ /* 0x000fe20003f05270 */
[----:B-----5:R-:W-:Y:S01]  /*01f0*/  IMAD.IADD R4, R8, 0x1, -R9 ;  /* 0x0000000108047824 */ /* 0x020fe200078e0a09 */
[----:B------:R-:W-:Y:S01]  /*0200*/  MOV R7, R11 ;  /* 0x0000000b00077202 */ /* 0x000fe20000000f00 */
[----:B0-----:R-:W-:-:S06]  /*0210*/  ULEA UR4, UR5, UR4, 0x18 ;  /* 0x0000000405047291 */ /* 0x001fcc000f8ec0ff */
[----:B------:R-:W-:-:S05]  /*0220*/  LEA R3, R2, UR4, 0x2 ;  /* 0x0000000402037c11 */ /* 0x000fca000f8e10ff */
[----:B------:R0:W-:Y:S01]  /*0230*/  STS [R3], R8 ;  /* 0x0000000803007388 */ /* 0x0001e20000000800 */
[----:B------:R-:W-:Y:S01]  /*0240*/  BAR.SYNC.DEFER_BLOCKING 0x0 ;  /* 0x0000000000007b1d */ /* 0x000fe20000010000 */
[----:B0-----:R-:W-:-:S05]  /*0250*/  MOV R8, R10 ;  /* 0x0000000a00087202 */ /* 0x001fca0000000f00 */
[----:B------:R-:W0:Y:S02]  /*0260*/  @P0 LDS R0, [R3+0x4] ;  /* 0x0000040003000984 */ /* 0x000e240000000800 */
[----:B0-----:R-:W-:-:S07]  /*0270*/  @P0 IMAD.IADD R7, R11, 0x1, -R0 ;  /* 0x000000010b070824 */ /* 0x001fce00078e0a00 */
.L_x_3:
[----:B------:R-:W-:Y:S05]  /*0280*/  BSYNC.RECONVERGENT B0 ;  /* 0x0000000000007941 */ /* 0x000fea0003800200 */
.L_x_1:
[----:B------:R-:W0:Y:S01]  /*0290*/  LDC.64 R2, c[0x0][0x388] ;  /* 0x0000e200ff027b82 */ /* 0x000e220000000a00 */
[----:B------:R-:W-:Y:S02]  /*02a0*/  IADD3 R5, PT, PT, R9, -R8, RZ ;  /* 0x8000000809057210 */ /* 0x000fe40007ffe0ff */
[----:B------:R-:W-:Y:S01]  /*02b0*/  IADD3 R6, PT, PT, R10, -R11, RZ ;  /* 0x8000000b0a067210 */ /* 0x000fe20007ffe0ff */
[----:B0-----:R-:W-:-:S05]  /*02c0*/  IMAD.WIDE R2, R13, 0x10, R2 ;  /* 0x000000100d027825 */ /* 0x001fca00078e0202 */
[----:B------:R-:W-:Y:S01]  /*02d0*/  STG.E.128 desc[UR6][R2.64], R4 ;  /* 0x0000000402007986 */ /* 0x000fe2000c101d06 */
[----:B------:R-:W-:Y:S05]  /*02e0*/  EXIT ;  /* 0x000000000000794d */ /* 0x000fea0003800000 */
.L_x_4:
        /* <DEDUP_REMOVED lines=9> */
.L_x_22:


//--------------------- .text._Z18BlockAdjDiffKernelILi512EEvPKiPib --------------------------
	.section	.text._Z18BlockAdjDiffKernelILi512EEvPKiPib,"ax",@progbits
	.align	128
        .global         _Z18BlockAdjDiffKernelILi512EEvPKiPib
        .type           _Z18BlockAdjDiffKernelILi512EEvPKiPib,@function
        .size           _Z18BlockAdjDiffKernelILi512EEvPKiPib,(.L_x_23 - _Z18BlockAdjDiffKernelILi512EEvPKiPib)
        .other          _Z18BlockAdjDiffKernelILi512EEvPKiPib,@"STO_CUDA_ENTRY STV_DEFAULT"
_Z18BlockAdjDiffKernelILi512EEvPKiPib:
.text._Z18BlockAdjDiffKernelILi512EEvPKiPib:
        /* <DEDUP_REMOVED lines=28> */
.L_x_6:
        /* <DEDUP_REMOVED lines=12> */
.L_x_7:
[----:B------:R-:W-:Y:S05]  /*0280*/  BSYNC.RECONVERGENT B0 ;  /* 0x0000000000007941 */ /* 0x000fea0003800200 */
.L_x_5:
[----:B------:R-:W0:Y:S01]  /*0290*/  LDC.64 R2, c[0x0][0x388] ;  /* 0x0000e200ff027b82 */ /* 0x000e220000000a00 */
[----:B------:R-:W-:Y:S02]  /*02a0*/  IADD3 R5, PT, PT, R9, -R8, RZ ;  /* 0x8000000809057210 */ /* 0x000fe40007ffe0ff */
[----:B------:R-:W-:Y:S01]  /*02b0*/  IADD3 R6, PT, PT, R10, -R11, RZ ;  /* 0x8000000b0a067210 */ /* 0x000fe20007ffe0ff */
[----:B0-----:R-:W-:-:S05]  /*02c0*/  IMAD.WIDE R2, R13, 0x10, R2 ;  /* 0x000000100d027825 */ /* 0x001fca00078e0202 */
[----:B------:R-:W-:Y:S01]  /*02d0*/  STG.E.128 desc[UR6][R2.64], R4 ;  /* 0x0000000402007986 */ /* 0x000fe2000c101d06 */
[----:B------:R-:W-:Y:S05]  /*02e0*/  EXIT ;  /* 0x000000000000794d */ /* 0x000fea0003800000 */
.L_x_8:
        /* <DEDUP_REMOVED lines=9> */
.L_x_23:


//--------------------- .text._Z18BlockAdjDiffKernelILi256EEvPKiPib --------------------------
	.section	.text._Z18BlockAdjDiffKernelILi256EEvPKiPib,"ax",@progbits
	.align	128
        .global         _Z18BlockAdjDiffKernelILi256EEvPKiPib
        .type           _Z18BlockAdjDiffKernelILi256EEvPKiPib,@function
        .size           _Z18BlockAdjDiffKernelILi256EEvPKiPib,(.L_x_24 - _Z18BlockAdjDiffKernelILi256EEvPKiPib)
        .other          _Z18BlockAdjDiffKernelILi256EEvPKiPib,@"STO_CUDA_ENTRY STV_DEFAULT"
_Z18BlockAdjDiffKernelILi256EEvPKiPib:
.text._Z18BlockAdjDiffKernelILi256EEvPKiPib:
        /* <DEDUP_REMOVED lines=28> */
.L_x_10:
        /* <DEDUP_REMOVED lines=12> */
.L_x_11:
[----:B------:R-:W-:Y:S05]  /*0280*/  BSYNC.RECONVERGENT B0 ;  /* 0x0000000000007941 */ /* 0x000fea0003800200 */
.L_x_9:
[----:B------:R-:W0:Y:S01]  /*0290*/  LDC.64 R2, c[0x0][0x388] ;  /* 0x0000e200ff027b82 */ /* 0x000e220000000a00 */
[----:B------:R-:W-:Y:S02]  /*02a0*/  IADD3 R5, PT, PT, R9, -R8, RZ ;  /* 0x8000000809057210 */ /* 0x000fe40007ffe0ff */
[----:B------:R-:W-:Y:S01]  /*02b0*/  IADD3 R6, PT, PT, R10, -R11, RZ ;  /* 0x8000000b0a067210 */ /* 0x000fe20007ffe0ff */
[----:B0-----:R-:W-:-:S05]  /*02c0*/  IMAD.WIDE R2, R13, 0x10, R2 ;  /* 0x000000100d027825 */ /* 0x001fca00078e0202 */
[----:B------:R-:W-:Y:S01]  /*02d0*/  STG.E.128 desc[UR6][R2.64], R4 ;  /* 0x0000000402007986 */ /* 0x000fe2000c101d06 */
[----:B------:R-:W-:Y:S05]  /*02e0*/  EXIT ;  /* 0x000000000000794d */ /* 0x000fea0003800000 */
.L_x_12:
        /* <DEDUP_REMOVED lines=9> */
.L_x_24:


//--------------------- .text._Z18BlockAdjDiffKernelILi128EEvPKiPib --------------------------
	.section	.text._Z18BlockAdjDiffKernelILi128EEvPKiPib,"ax",@progbits
	.align	128
        .global         _Z18BlockAdjDiffKernelILi128EEvPKiPib
        .type           _Z18BlockAdjDiffKernelILi128EEvPKiPib,@function
        .size           _Z18BlockAdjDiffKernelILi128EEvPKiPib,(.L_x_25 - _Z18BlockAdjDiffKernelILi128EEvPKiPib)
        .other          _Z18BlockAdjDiffKernelILi128EEvPKiPib,@"STO_CUDA_ENTRY STV_DEFAULT"
_Z18BlockAdjDiffKernelILi128EEvPKiPib:
.text._Z18BlockAdjDiffKernelILi128EEvPKiPib:
        /* <DEDUP_REMOVED lines=28> */
.L_x_14:
        /* <DEDUP_REMOVED lines=12> */
.L_x_15:
[----:B------:R-:W-:Y:S05]  /*0280*/  BSYNC.RECONVERGENT B0 ;  /* 0x0000000000007941 */ /* 0x000fea0003800200 */
.L_x_13:
[----:B------:R-:W0:Y:S01]  /*0290*/  LDC.64 R2, c[0x0][0x388] ;  /* 0x0000e200ff027b82 */ /* 0x000e220000000a00 */
[----:B------:R-:W-:Y:S02]  /*02a0*/  IADD3 R5, PT, PT, R9, -R8, RZ ;  /* 0x8000000809057210 */ /* 0x000fe40007ffe0ff */
[----:B------:R-:W-:Y:S01]  /*02b0*/  IADD3 R6, PT, PT, R10, -R11, RZ ;  /* 0x8000000b0a067210 */ /* 0x000fe20007ffe0ff */
[----:B0-----:R-:W-:-:S05]  /*02c0*/  IMAD.WIDE R2, R13, 0x10, R2 ;  /* 0x000000100d027825 */ /* 0x001fca00078e0202 */
[----:B------:R-:W-:Y:S01]  /*02d0*/  STG.E.128 desc[UR6][R2.64], R4 ;  /* 0x0000000402007986 */ /* 0x000fe2000c101d06 */
[----:B------:R-:W-:Y:S05]  /*02e0*/  EXIT ;  /* 0x000000000000794d */ /* 0x000fea0003800000 */
.L_x_16:
        /* <DEDUP_REMOVED lines=9> */
.L_x_25:


//--------------------- .text._Z18BlockAdjDiffKernelILi64EEvPKiPib --------------------------
	.section	.text._Z18BlockAdjDiffKernelILi64EEvPKiPib,"ax",@progbits
	.align	128
        .global         _Z18BlockAdjDiffKernelILi64EEvPKiPib
        .type           _Z18BlockAdjDiffKernelILi64EEvPKiPib,@function
        .size           _Z18BlockAdjDiffKernelILi64EEvPKiPib,(.L_x_26 - _Z18BlockAdjDiffKernelILi64EEvPKiPib)
        .other          _Z18BlockAdjDiffKernelILi64EEvPKiPib,@"STO_CUDA_ENTRY STV_DEFAULT"
_Z18BlockAdjDiffKernelILi64EEvPKiPib:
.text._Z18BlockAdjDiffKernelILi64EEvPKiPib:
        /* <DEDUP_REMOVED lines=28> */
.L_x_18:
        /* <DEDUP_REMOVED lines=12> */
.L_x_19:
[----:B------:R-:W-:Y:S05]  /*0280*/  BSYNC.RECONVERGENT B0 ;  /* 0x0000000000007941 */ /* 0x000fea0003800200 */
.L_x_17:
[----:B------:R-:W0:Y:S01]  /*0290*/  LDC.64 R2, c[0x0][0x388] ;  /* 0x0000e200ff027b82 */ /* 0x000e220000000a00 */
[----:B------:R-:W-:Y:S02]  /*02a0*/  IADD3 R5, PT, PT, R9, -R8, RZ ;  /* 0x8000000809057210 */ /* 0x000fe40007ffe0ff */
[----:B------:R-:W-:Y:S01]  /*02b0*/  IADD3 R6, PT, PT, R10, -R11, RZ ;  /* 0x8000000b0a067210 */ /* 0x000fe20007ffe0ff */
[----:B0-----:R-:W-:-:S05]  /*02c0*/  IMAD.WIDE R2, R13, 0x10, R2 ;  /* 0x000000100d027825 */ /* 0x001fca00078e0202 */
[----:B------:R-:W-:Y:S01]  /*02d0*/  STG.E.128 desc[UR6][R2.64], R4 ;  /* 0x0000000402007986 */ /* 0x000fe2000c101d06 */
[----:B------:R-:W-:Y:S05]  /*02e0*/  EXIT ;  /* 0x000000000000794d */ /* 0x000fea0003800000 */
.L_x_20:
        /* <DEDUP_REMOVED lines=9> */
.L_x_26:


//--------------------- .nv.shared.reserved.0     --------------------------
	.section	.nv.shared.reserved.0,"aw",@nobits
	.weak		__nv_reservedSMEM_offset_0_alias
	.size		__nv_reservedSMEM_offset_0_alias, 0, 64
	.other		__nv_reservedSMEM_offset_0_alias,@"STO_CUDA_RESERVED_SHARED STV_DEFAULT"
__nv_reservedSMEM_offset_0_alias:
	.zero		0
	.zero		64


//--------------------- .nv.global                --------------------------
	.section	.nv.global,"aw",@nobits
.nv.global:
	.type		_ZN34_INTERNAL_0edfa643_4_k_cu_5441ec0a6thrust24THRUST_300001_SM_1000_NS12placeholders2_5E,@object
	.size		_ZN34_INTERNAL_0edfa643_4_k_cu_5441ec0a6thrust24THRUST_300001_SM_1000_NS12placeholders2_5E,(_ZN34_INTERNAL_0edfa643_4_k_cu_5441ec0a4cuda3std3__45__cpo6cbeginE - _ZN34_INTERNAL_0edfa643_4_k_cu_5441ec0a6thrust24THRUST_300001_SM_1000_NS12placeholders2_5E)
_ZN34_INTERNAL_0edfa643_4_k_cu_5441ec0a6thrust24THRUST_300001_SM_1000_NS12placeholders2_5E:
	.zero		1
	.type		_ZN34_INTERNAL_0edfa643_4_k_cu_5441ec0a4cuda3std3__45__cpo6cbeginE,@object
	.size		_ZN34_INTERNAL_0edfa643_4_k_cu_5441ec0a4cuda3std3__45__cpo6cbeginE,(_ZN34_INTERNAL_0edfa643_4_k_cu_5441ec0a4cuda3std6ranges3__45__cpo6cbeginE - _ZN34_INTERNAL_0edfa643_4_k_cu_5441ec0a4cuda3std3__45__cpo6cbeginE)
_ZN34_INTERNAL_0edfa643_4_k_cu_5441ec0a4cuda3std3__45__cpo6cbeginE:
	.zero		1
	.type		_ZN34_INTERNAL_0edfa643_4_k_cu_5441ec0a4cuda3std6ranges3__45__cpo6cbeginE,@object
	.size		_ZN34_INTERNAL_0edfa643_4_k_cu_5441ec0a4cuda3std6ranges3__45__cpo6cbeginE,(_ZN34_INTERNAL_0edfa643_4_k_cu_5441ec0a4cuda3std3__48in_placeE - _ZN34_INTERNAL_0edfa643_4_k_cu_5441ec0a4cuda3std6ranges3__45__cpo6cbeginE)
_ZN34_INTERNAL_0edfa643_4_k_cu_5441ec0a4cuda3std6ranges3__45__cpo6cbeginE:
	.zero		1
	.type		_ZN34_INTERNAL_0edfa643_4_k_cu_5441ec0a4cuda3std3__48in_placeE,@object
	.size		_ZN34_INTERNAL_0edfa643_4_k_cu_5441ec0a4cuda3std3__48in_placeE,(_ZN34_INTERNAL_0edfa643_4_k_cu_5441ec0a4cuda3std6ranges3__45__cpo4sizeE - _ZN34_INTERNAL_0edfa643_4_k_cu_5441ec0a4cuda3std3__48in_placeE)
_ZN34_INTERNAL_0edfa643_4_k_cu_5441ec0a4cuda3std3__48in_placeE:
	.zero		1
	.type		_ZN34_INTERNAL_0edfa643_4_k_cu_5441ec0a4cuda3std6ranges3__45__cpo4sizeE,@object
	.size		_ZN34_INTERNAL_0edfa643_4_k_cu_5441ec0a4cuda3std6ranges3__45__cpo4sizeE,(_ZN34_INTERNAL_0edfa643_4_k_cu_5441ec0a6thrust24THRUST_300001_SM_1000_NS12placeholders2_9E - _ZN34_INTERNAL_0edfa643_4_k_cu_5441ec0a4cuda3std6ranges3__45__cpo4sizeE)
_ZN34_INTERNAL_0edfa643_4_k_cu_5441ec0a4cuda3std6ranges3__45__cpo4sizeE:
	.zero		1
	.type		_ZN34_INTERNAL_0edfa643_4_k_cu_5441ec0a6thrust24THRUST_300001_SM_1000_NS12placeholders2_9E,@object
	.size		_ZN34_INTERNAL_0edfa643_4_k_cu_5441ec0a6thrust24THRUST_300001_SM_1000_NS12placeholders2_9E,(_ZN34_INTERNAL_0edfa643_4_k_cu_5441ec0a4cuda3std3__45__cpo7crbeginE - _ZN34_INTERNAL_0edfa643_4_k_cu_5441ec0a6thrust24THRUST_300001_SM_1000_NS12placeholders2_9E)
_ZN34_INTERNAL_0edfa643_4_k_cu_5441ec0a6thrust24THRUST_300001_SM_1000_NS12placeholders2_9E:
	.zero		1
	.type		_ZN34_INTERNAL_0edfa643_4_k_cu_5441ec0a4cuda3std3__45__cpo7crbeginE,@object
	.size		_ZN34_INTERNAL_0edfa643_4_k_cu_5441ec0a4cuda3std3__45__cpo7crbeginE,(_ZN34_INTERNAL_0edfa643_4_k_cu_5441ec0a4cuda3std6ranges3__45__cpo4nextE - _ZN34_INTERNAL_0edfa643_4_k_cu_5441ec0a4cuda3std3__45__cpo7crbeginE)
_ZN34_INTERNAL_0edfa643_4_k_cu_5441ec0a4cuda3std3__45__cpo7crbeginE:
	.zero		1
	.type		_ZN34_INTERNAL_0edfa643_4_k_cu_5441ec0a4cuda3std6ranges3__45__cpo4nextE,@object
	.size		_ZN34_INTERNAL_0edfa643_4_k_cu_5441ec0a4cuda3std6ranges3__45__cpo4nextE,(_ZN34_INTERNAL_0edfa643_4_k_cu_5441ec0a4cuda3std6ranges3__45__cpo4swapE - _ZN34_INTERNAL_0edfa643_4_k_cu_5441ec0a4cuda3std6ranges3__45__cpo4nextE)
_ZN34_INTERNAL_0edfa643_4_k_cu_5441ec0a4cuda3std6ranges3__45__cpo4nextE:
	.zero		1
	.type		_ZN34_INTERNAL_0edfa643_4_k_cu_5441ec0a4cuda3std6ranges3__45__cpo4swapE,@object
	.size		_ZN34_INTERNAL_0edfa643_4_k_cu_5441ec0a4cuda3std6ranges3__45__cpo4swapE,(_ZN34_INTERNAL_0edfa643_4_k_cu_5441ec0a6thrust24THRUST_300001_SM_1000_NS12placeholders2_1E - _ZN34_INTERNAL_0edfa643_4_k_cu_5441ec0a4cuda3std6ranges3__45__cpo4swapE)
_ZN34_INTERNAL_0edfa643_4_k_cu_5441ec0a4cuda3std6ranges3__45__cpo4swapE:
	.zero		1
	.type		_ZN34_INTERNAL_0edfa643_4_k_cu_5441ec0a6thrust24THRUST_300001_SM_1000_NS12placeholders2_1E,@object
	.size		_ZN34_INTERNAL_0edfa643_4_k_cu_5441ec0a6thrust24THRUST_300001_SM_1000_NS12placeholders2_1E,(_ZN34_INTERNAL_0edfa643_4_k_cu_5441ec0a6thrust24THRUST_300001_SM_1000_NS12placeholders2_3E - _ZN34_INTERNAL_0edfa643_4_k_cu_5441ec0a6thrust24THRUST_300001_SM_1000_NS12placeholders2_1E)
_ZN34_INTERNAL_0edfa643_4_k_cu_5441ec0a6thrust24THRUST_300001_SM_1000_NS12placeholders2_1E:
	.zero		1
	.type		_ZN34_INTERNAL_0edfa643_4_k_cu_5441ec0a6thrust24THRUST_300001_SM_1000_NS12placeholders2_3E,@object
	.size		_ZN34_INTERNAL_0edfa643_4_k_cu_5441ec0a6thrust24THRUST_300001_SM_1000_NS12placeholders2_3E,(_ZN34_INTERNAL_0edfa643_4_k_cu_5441ec0a4cuda3std3__45__cpo5beginE - _ZN34_INTERNAL_0edfa643_4_k_cu_5441ec0a6thrust24THRUST_300001_SM_1000_NS12placeholders2_3E)
_ZN34_INTERNAL_0edfa643_4_k_cu_5441ec0a6thrust24THRUST_300001_SM_1000_NS12placeholders2_3E:
	.zero		1
	.type		_ZN34_INTERNAL_0edfa643_4_k_cu_5441ec0a4cuda3std3__45__cpo5beginE,@object
	.size		_ZN34_INTERNAL_0edfa643_4_k_cu_5441ec0a4cuda3std3__45__cpo5beginE,(_ZN34_INTERNAL_0edfa643_4_k_cu_5441ec0a4cuda3std6ranges3__45__cpo5beginE - _ZN34_INTERNAL_0edfa643_4_k_cu_5441ec0a4cuda3std3__45__cpo5beginE)
_ZN34_INTERNAL_0edfa643_4_k_cu_5441ec0a4cuda3std3__45__cpo5beginE:
	.zero		1
	.type		_ZN34_INTERNAL_0edfa643_4_k_cu_5441ec0a4cuda3std6ranges3__45__cpo5beginE,@object
	.size		_ZN34_INTERNAL_0edfa643_4_k_cu_5441ec0a4cuda3std6ranges3__45__cpo5beginE,(_ZN34_INTERNAL_0edfa643_4_k_cu_5441ec0a4cuda3std3__436_GLOBAL__N__0edfa643_4_k_cu_5441ec0a6ignoreE - _ZN34_INTERNAL_0edfa643_4_k_cu_5441ec0a4cuda3std6ranges3__45__cpo5beginE)
_ZN34_INTERNAL_0edfa643_4_k_cu_5441ec0a4cuda3std6ranges3__45__cpo5beginE:
	.zero		1
	.type		_ZN34_INTERNAL_0edfa643_4_k_cu_5441ec0a4cuda3std3__436_GLOBAL__N__0edfa643_4_k_cu_5441ec0a6ignoreE,@object
	.size		_ZN34_INTERNAL_0edfa643_4_k_cu_5441ec0a4cuda3std3__436_GLOBAL__N__0edfa643_4_k_cu_5441ec0a6ignoreE,(_ZN34_INTERNAL_0edfa643_4_k_cu_5441ec0a4cuda3std6ranges3__45__cpo4dataE - _ZN34_INTERNAL_0edfa643_4_k_cu_5441ec0a4cuda3std3__436_GLOBAL__N__0edfa643_4_k_cu_5441ec0a6ignoreE)
_ZN34_INTERNAL_0edfa643_4_k_cu_5441ec0a4cuda3std3__436_GLOBAL__N__0edfa643_4_k_cu_5441ec0a6ignoreE:
	.zero		1
	.type		_ZN34_INTERNAL_0edfa643_4_k_cu_5441ec0a4cuda3std6ranges3__45__cpo4dataE,@object
	.size		_ZN34_INTERNAL_0edfa643_4_k_cu_5441ec0a4cuda3std6ranges3__45__cpo4dataE,(_ZN34_INTERNAL_0edfa643_4_k_cu_5441ec0a6thrust24THRUST_300001_SM_1000_NS12placeholders2_7E - _ZN34_INTERNAL_0edfa643_4_k_cu_5441ec0a4cuda3std6ranges3__45__cpo4dataE)
_ZN34_INTERNAL_0edfa643_4_k_cu_5441ec0a4cuda3std6ranges3__45__cpo4dataE:
	.zero		1
	.type		_ZN34_INTERNAL_0edfa643_4_k_cu_5441ec0a6thrust24THRUST_300001_SM_1000_NS12placeholders2_7E,@object
	.size		_ZN34_INTERNAL_0edfa643_4_k_cu_5441ec0a6thrust24THRUST_300001_SM_1000_NS12placeholders2_7E,(_ZN34_INTERNAL_0edfa643_4_k_cu_5441ec0a4cuda3std3__45__cpo6rbeginE - _ZN34_INTERNAL_0edfa643_4_k_cu_5441ec0a6thrust24THRUST_300001_SM_1000_NS12placeholders2_7E)
_ZN34_INTERNAL_0edfa643_4_k_cu_5441ec0a6thrust24THRUST_300001_SM_1000_NS12placeholders2_7E:
	.zero		1
	.type		_ZN34_INTERNAL_0edfa643_4_k_cu_5441ec0a4cuda3std3__45__cpo6rbeginE,@object
	.size		_ZN34_INTERNAL_0edfa643_4_k_cu_5441ec0a4cuda3std3__45__cpo6rbeginE,(_ZN34_INTERNAL_0edfa643_4_k_cu_5441ec0a4cuda3std6ranges3__45__cpo7advanceE - _ZN34_INTERNAL_0edfa643_4_k_cu_5441ec0a4cuda3std3__45__cpo6rbeginE)
_ZN34_INTERNAL_0edfa643_4_k_cu_5441ec0a4cuda3std3__45__cpo6rbeginE:
	.zero		1
	.type		_ZN34_INTERNAL_0edfa643_4_k_cu_5441ec0a4cuda3std6ranges3__45__cpo7advanceE,@object
	.size		_ZN34_INTERNAL_0edfa643_4_k_cu_5441ec0a4cuda3std6ranges3__45__cpo7advanceE,(_ZN34_INTERNAL_0edfa643_4_k_cu_5441ec0a4cuda3std3__47nulloptE - _ZN34_INTERNAL_0edfa643_4_k_cu_5441ec0a4cuda3std6ranges3__45__cpo7advanceE)
_ZN34_INTERNAL_0edfa643_4_k_cu_5441ec0a4cuda3std6ranges3__45__cpo7advanceE:
	.zero		1
	.type		_ZN34_INTERNAL_0edfa643_4_k_cu_5441ec0a4cuda3std3__47nulloptE,@object
	.size		_ZN34_INTERNAL_0edfa643_4_k_cu_5441ec0a4cuda3std3__47nulloptE,(_ZN34_INTERNAL_0edfa643_4_k_cu_5441ec0a4cuda3std6ranges3__45__cpo8distanceE - _ZN34_INTERNAL_0edfa643_4_k_cu_5441ec0a4cuda3std3__47nulloptE)
_ZN34_INTERNAL_0edfa643_4_k_cu_5441ec0a4cuda3std3__47nulloptE:
	.zero		1
	.type		_ZN34_INTERNAL_0edfa643_4_k_cu_5441ec0a4cuda3std6ranges3__45__cpo8distanceE,@object
	.size		_ZN34_INTERNAL_0edfa643_4_k_cu_5441ec0a4cuda3std6ranges3__45__cpo8distanceE,(_ZN34_INTERNAL_0edfa643_4_k_cu_5441ec0a6thrust24THRUST_300001_SM_1000_NS12placeholders2_6E - _ZN34_INTERNAL_0edfa643_4_k_cu_5441ec0a4cuda3std6ranges3__45__cpo8distanceE)
_ZN34_INTERNAL_0edfa643_4_k_cu_5441ec0a4cuda3std6ranges3__45__cpo8distanceE:
	.zero		1
	.type		_ZN34_INTERNAL_0edfa643_4_k_cu_5441ec0a6thrust24THRUST_300001_SM_1000_NS12placeholders2_6E,@object
	.size		_ZN34_INTERNAL_0edfa643_4_k_cu_5441ec0a6thrust24THRUST_300001_SM_1000_NS12placeholders2_6E,(_ZN34_INTERNAL_0edfa643_4_k_cu_5441ec0a4cuda3std3__45__cpo4cendE - _ZN34_INTERNAL_0edfa643_4_k_cu_5441ec0a6thrust24THRUST_300001_SM_1000_NS12placeholders2_6E)
_ZN34_INTERNAL_0edfa643_4_k_cu_5441ec0a6thrust24THRUST_300001_SM_1000_NS12placeholders2_6E:
	.zero		1
	.type		_ZN34_INTERNAL_0edfa643_4_k_cu_5441ec0a4cuda3std3__45__cpo4cendE,@object
	.size		_ZN34_INTERNAL_0edfa643_4_k_cu_5441ec0a4cuda3std3__45__cpo4cendE,(_ZN34_INTERNAL_0edfa643_4_k_cu_5441ec0a4cuda3std6ranges3__45__cpo4cendE - _ZN34_INTERNAL_0edfa643_4_k_cu_5441ec0a4cuda3std3__45__cpo4cendE)
_ZN34_INTERNAL_0edfa643_4_k_cu_5441ec0a4cuda3std3__45__cpo4cendE:
	.zero		1
	.type		_ZN34_INTERNAL_0edfa643_4_k_cu_5441ec0a4cuda3std6ranges3__45__cpo4cendE,@object
	.size		_ZN34_INTERNAL_0edfa643_4_k_cu_5441ec0a4cuda3std6ranges3__45__cpo4cendE,(_ZN34_INTERNAL_0edfa643_4_k_cu_5441ec0a4cuda3std3__420unreachable_sentinelE - _ZN34_INTERNAL_0edfa643_4_k_cu_5441ec0a4cuda3std6ranges3__45__cpo4cendE)
_ZN34_INTERNAL_0edfa643_4_k_cu_5441ec0a4cuda3std6ranges3__45__cpo4cendE:
	.zero		1
	.type		_ZN34_INTERNAL_0edfa643_4_k_cu_5441ec0a4cuda3std3__420unreachable_sentinelE,@object
	.size		_ZN34_INTERNAL_0edfa643_4_k_cu_5441ec0a4cuda3std3__420unreachable_sentinelE,(_ZN34_INTERNAL_0edfa643_4_k_cu_5441ec0a4cuda3std6ranges3__45__cpo5ssizeE - _ZN34_INTERNAL_0edfa643_4_k_cu_5441ec0a4cuda3std3__420unreachable_sentinelE)
_ZN34_INTERNAL_0edfa643_4_k_cu_5441ec0a4cuda3std3__420unreachable_sentinelE:
	.zero		1
	.type		_ZN34_INTERNAL_0edfa643_4_k_cu_5441ec0a4cuda3std6ranges3__45__cpo5ssizeE,@object
	.size		_ZN34_INTERNAL_0edfa643_4_k_cu_5441ec0a4cuda3std6ranges3__45__cpo5ssizeE,(_ZN34_INTERNAL_0edfa643_4_k_cu_5441ec0a6thrust24THRUST_300001_SM_1000_NS12placeholders3_10E - _ZN34_INTERNAL_0edfa643_4_k_cu_5441ec0a4cuda3std6ranges3__45__cpo5ssizeE)
_ZN34_INTERNAL_0edfa643_4_k_cu_5441ec0a4cuda3std6ranges3__45__cpo5ssizeE:
	.zero		1
	.type		_ZN34_INTERNAL_0edfa643_4_k_cu_5441ec0a6thrust24THRUST_300001_SM_1000_NS12placeholders3_10E,@object
	.size		_ZN34_INTERNAL_0edfa643_4_k_cu_5441ec0a6thrust24THRUST_300001_SM_1000_NS12placeholders3_10E,(_ZN34_INTERNAL_0edfa643_4_k_cu_5441ec0a4cuda3std3__45__cpo5crendE - _ZN34_INTERNAL_0edfa643_4_k_cu_5441ec0a6thrust24THRUST_300001_SM_1000_NS12placeholders3_10E)
_ZN34_INTERNAL_0edfa643_4_k_cu_5441ec0a6thrust24THRUST_300001_SM_1000_NS12placeholders3_10E:
	.zero		1
	.type		_ZN34_INTERNAL_0edfa643_4_k_cu_5441ec0a4cuda3std3__45__cpo5crendE,@object
	.size		_ZN34_INTERNAL_0edfa643_4_k_cu_5441ec0a4cuda3std3__45__cpo5crendE,(_ZN34_INTERNAL_0edfa643_4_k_cu_5441ec0a4cuda3std6ranges3__45__cpo4prevE - _ZN34_INTERNAL_0edfa643_4_k_cu_5441ec0a4cuda3std3__45__cpo5crendE)
_ZN34_INTERNAL_0edfa643_4_k_cu_5441ec0a4cuda3std3__45__cpo5crendE:
	.zero		1
	.type		_ZN34_INTERNAL_0edfa643_4_k_cu_5441ec0a4cuda3std6ranges3__45__cpo4prevE,@object
	.size		_ZN34_INTERNAL_0edfa643_4_k_cu_5441ec0a4cuda3std6ranges3__45__cpo4prevE,(_ZN34_INTERNAL_0edfa643_4_k_cu_5441ec0a4cuda3std6ranges3__45__cpo9iter_moveE - _ZN34_INTERNAL_0edfa643_4_k_cu_5441ec0a4cuda3std6ranges3__45__cpo4prevE)
_ZN34_INTERNAL_0edfa643_4_k_cu_5441ec0a4cuda3std6ranges3__45__cpo4prevE:
	.zero		1
	.type		_ZN34_INTERNAL_0edfa643_4_k_cu_5441ec0a4cuda3std6ranges3__45__cpo9iter_moveE,@object
	.size		_ZN34_INTERNAL_0edfa643_4_k_cu_5441ec0a4cuda3std6ranges3__45__cpo9iter_moveE,(_ZN34_INTERNAL_0edfa643_4_k_cu_5441ec0a6thrust24THRUST_300001_SM_1000_NS12placeholders2_2E - _ZN34_INTERNAL_0edfa643_4_k_cu_5441ec0a4cuda3std6ranges3__45__cpo9iter_moveE)
_ZN34_INTERNAL_0edfa643_4_k_cu_5441ec0a4cuda3std6ranges3__45__cpo9iter_moveE:
	.zero		1
	.type		_ZN34_INTERNAL_0edfa643_4_k_cu_5441ec0a6thrust24THRUST_300001_SM_1000_NS12placeholders2_2E,@object
	.size		_ZN34_INTERNAL_0edfa643_4_k_cu_5441ec0a6thrust24THRUST_300001_SM_1000_NS12placeholders2_2E,(_ZN34_INTERNAL_0edfa643_4_k_cu_5441ec0a6thrust24THRUST_300001_SM_1000_NS12placeholders2_4E - _ZN34_INTERNAL_0edfa643_4_k_cu_5441ec0a6thrust24THRUST_300001_SM_1000_NS12placeholders2_2E)
_ZN34_INTERNAL_0edfa643_4_k_cu_5441ec0a6thrust24THRUST_300001_SM_1000_NS12placeholders2_2E:
	.zero		1
	.type		_ZN34_INTERNAL_0edfa643_4_k_cu_5441ec0a6thrust24THRUST_300001_SM_1000_NS12placeholders2_4E,@object
	.size		_ZN34_INTERNAL_0edfa643_4_k_cu_5441ec0a6thrust24THRUST_300001_SM_1000_NS12placeholders2_4E,(_ZN34_INTERNAL_0edfa643_4_k_cu_5441ec0a4cuda3std3__45__cpo3endE - _ZN34_INTERNAL_0edfa643_4_k_cu_5441ec0a6thrust24THRUST_300001_SM_1000_NS12placeholders2_4E)
_ZN34_INTERNAL_0edfa643_4_k_cu_5441ec0a6thrust24THRUST_300001_SM_1000_NS12placeholders2_4E:
	.zero		1
	.type		_ZN34_INTERNAL_0edfa643_4_k_cu_5441ec0a4cuda3std3__45__cpo3endE,@object
	.size		_ZN34_INTERNAL_0edfa643_4_k_cu_5441ec0a4cuda3std3__45__cpo3endE,(_ZN34_INTERNAL_0edfa643_4_k_cu_5441ec0a4cuda3std6ranges3__45__cpo3endE - _ZN34_INTERNAL_0edfa643_4_k_cu_5441ec0a4cuda3std3__45__cpo3endE)
_ZN34_INTERNAL_0edfa643_4_k_cu_5441ec0a4cuda3std3__45__cpo3endE:
	.zero		1
	.type		_ZN34_INTERNAL_0edfa643_4_k_cu_5441ec0a4cuda3std6ranges3__45__cpo3endE,@object
	.size		_ZN34_INTERNAL_0edfa643_4_k_cu_5441ec0a4cuda3std6ranges3__45__cpo3endE,(_ZN34_INTERNAL_0edfa643_4_k_cu_5441ec0a4cuda3std3__419piecewise_constructE - _ZN34_INTERNAL_0edfa643_4_k_cu_5441ec0a4cuda3std6ranges3__45__cpo3endE)
_ZN34_INTERNAL_0edfa643_4_k_cu_5441ec0a4cuda3std6ranges3__45__cpo3endE:
	.zero		1
	.type		_ZN34_INTERNAL_0edfa643_4_k_cu_5441ec0a4cuda3std3__419piecewise_constructE,@object
	.size		_ZN34_INTERNAL_0edfa643_4_k_cu_5441ec0a4cuda3std3__419piecewise_constructE,(_ZN34_INTERNAL_0edfa643_4_k_cu_5441ec0a4cuda3std6ranges3__45__cpo5cdataE - _ZN34_INTERNAL_0edfa643_4_k_cu_5441ec0a4cuda3std3__419piecewise_constructE)
_ZN34_INTERNAL_0edfa643_4_k_cu_5441ec0a4cuda3std3__419piecewise_constructE:
	.zero		1
	.type		_ZN34_INTERNAL_0edfa643_4_k_cu_5441ec0a4cuda3std6ranges3__45__cpo5cdataE,@object
	.size		_ZN34_INTERNAL_0edfa643_4_k_cu_5441ec0a4cuda3std6ranges3__45__cpo5cdataE,(_ZN34_INTERNAL_0edfa643_4_k_cu_5441ec0a6thrust24THRUST_300001_SM_1000_NS12placeholders2_8E - _ZN34_INTERNAL_0edfa643_4_k_cu_5441ec0a4cuda3std6ranges3__45__cpo5cdataE)
_ZN34_INTERNAL_0edfa643_4_k_cu_5441ec0a4cuda3std6ranges3__45__cpo5cdataE:
	.zero		1
	.type		_ZN34_INTERNAL_0edfa643_4_k_cu_5441ec0a6thrust24THRUST_300001_SM_1000_NS12placeholders2_8E,@object
	.size		_ZN34_INTERNAL_0edfa643_4_k_cu_5441ec0a6thrust24THRUST_300001_SM_1000_NS12placeholders2_8E,(_ZN34_INTERNAL_0edfa643_4_k_cu_5441ec0a4cuda3std3__45__cpo4rendE - _ZN34_INTERNAL_0edfa643_4_k_cu_5441ec0a6thrust24THRUST_300001_SM_1000_NS12placeholders2_8E)
_ZN34_INTERNAL_0edfa643_4_k_cu_5441ec0a6thrust24THRUST_300001_SM_1000_NS12placeholders2_8E:
	.zero		1
	.type		_ZN34_INTERNAL_0edfa643_4_k_cu_5441ec0a4cuda3std3__45__cpo4rendE,@object
	.size		_ZN34_INTERNAL_0edfa643_4_k_cu_5441ec0a4cuda3std3__45__cpo4rendE,(_ZN34_INTERNAL_0edfa643_4_k_cu_5441ec0a4cuda3std6ranges3__45__cpo9iter_swapE - _ZN34_INTERNAL_0edfa643_4_k_cu_5441ec0a4cuda3std3__45__cpo4rendE)
_ZN34_INTERNAL_0edfa643_4_k_cu_5441ec0a4cuda3std3__45__cpo4rendE:
	.zero		1
	.type		_ZN34_INTERNAL_0edfa643_4_k_cu_5441ec0a4cuda3std6ranges3__45__cpo9iter_swapE,@object
	.size		_ZN34_INTERNAL_0edfa643_4_k_cu_5441ec0a4cuda3std6ranges3__45__cpo9iter_swapE,(_ZN34_INTERNAL_0edfa643_4_k_cu_5441ec0a4cuda3std3__48unexpectE - _ZN34_INTERNAL_0edfa643_4_k_cu_5441ec0a4cuda3std6ranges3__45__cpo9iter_swapE)
_ZN34_INTERNAL_0edfa643_4_k_cu_5441ec0a4cuda3std6ranges3__45__cpo9iter_swapE:
	.zero		1
	.type		_ZN34_INTERNAL_0edfa643_4_k_cu_5441ec0a4cuda3std3__48unexpectE,@object
	.size		_ZN34_INTERNAL_0edfa643_4_k_cu_5441ec0a4cuda3std3__48unexpectE,(_ZN34_INTERNAL_0edfa643_4_k_cu_5441ec0a6thrust24THRUST_300001_SM_1000_NS6system6detail10sequential3seqE - _ZN34_INTERNAL_0edfa643_4_k_cu_5441ec0a4cuda3std3__48unexpectE)
_ZN34_INTERNAL_0edfa643_4_k_cu_5441ec0a4cuda3std3__48unexpectE:
	.zero		1
	.type		_ZN34_INTERNAL_0edfa643_4_k_cu_5441ec0a6thrust24THRUST_300001_SM_1000_NS6system6detail10sequential3seqE,@object
	.size		_ZN34_INTERNAL_0edfa643_4_k_cu_5441ec0a6thrust24THRUST_300001_SM_1000_NS6system6detail10sequential3seqE,(.L_29 - _ZN34_INTERNAL_0edfa643_4_k_cu_5441ec0a6thrust24THRUST_300001_SM_1000_NS6system6detail10sequential3seqE)
_ZN34_INTERNAL_0edfa643_4_k_cu_5441ec0a6thrust24THRUST_300001_SM_1000_NS6system6detail10sequential3seqE:
	.zero		1
.L_29:


//--------------------- .nv.shared._Z18BlockAdjDiffKernelILi1024EEvPKiPib --------------------------
	.section	.nv.shared._Z18BlockAdjDiffKernelILi1024EEvPKiPib,"aw",@nobits
	.sectionflags	@""
	.align	4
.nv.shared._Z18BlockAdjDiffKernelILi1024EEvPKiPib:
	.zero		9216


//--------------------- .nv.shared._Z18BlockAdjDiffKernelILi512EEvPKiPib --------------------------
	.section	.nv.shared._Z18BlockAdjDiffKernelILi512EEvPKiPib,"aw",@nobits
	.sectionflags	@""
	.align	4
.nv.shared._Z18BlockAdjDiffKernelILi512EEvPKiPib:
	.zero		5120


//--------------------- .nv.shared._Z18BlockAdjDiffKernelILi256EEvPKiPib --------------------------
	.section	.nv.shared._Z18BlockAdjDiffKernelILi256EEvPKiPib,"aw",@nobits
	.sectionflags	@""
	.align	4
.nv.shared._Z18BlockAdjDiffKernelILi256EEvPKiPib:
	.zero		3072


//--------------------- .nv.shared._Z18BlockAdjDiffKernelILi128EEvPKiPib --------------------------
	.section	.nv.shared._Z18BlockAdjDiffKernelILi128EEvPKiPib,"aw",@nobits
	.sectionflags	@""
	.align	4
.nv.shared._Z18BlockAdjDiffKernelILi128EEvPKiPib:
	.zero		2048


//--------------------- .nv.shared._Z18BlockAdjDiffKernelILi64EEvPKiPib --------------------------
	.section	.nv.shared._Z18BlockAdjDiffKernelILi64EEvPKiPib,"aw",@nobits
	.sectionflags	@""
	.align	4
.nv.shared._Z18BlockAdjDiffKernelILi64EEvPKiPib:
	.zero		1536


//--------------------- .nv.constant0._ZN3cub18CUB_300001_SM_10006detail11EmptyKernelIvEEvv --------------------------
	.section	.nv.constant0._ZN3cub18CUB_300001_SM_10006detail11EmptyKernelIvEEvv,"a",@progbits
	.sectionflags	@""
	.align	4
.nv.constant0._ZN3cub18CUB_300001_SM_10006detail11EmptyKernelIvEEvv:
	.zero		896


//--------------------- .nv.constant0._Z18BlockAdjDiffKernelILi1024EEvPKiPib --------------------------
	.section	.nv.constant0._Z18BlockAdjDiffKernelILi1024EEvPKiPib,"a",@progbits
	.sectionflags	@""
	.align	4
.nv.constant0._Z18BlockAdjDiffKernelILi1024EEvPKiPib:
	.zero		913


//--------------------- .nv.constant0._Z18BlockAdjDiffKernelILi512EEvPKiPib --------------------------
	.section	.nv.constant0._Z18BlockAdjDiffKernelILi512EEvPKiPib,"a",@progbits
	.sectionflags	@""
	.align	4
.nv.constant0._Z18BlockAdjDiffKernelILi512EEvPKiPib:
	.zero		913


//--------------------- .nv.constant0._Z18BlockAdjDiffKernelILi256EEvPKiPib --------------------------
	.section	.nv.constant0._Z18BlockAdjDiffKernelILi256EEvPKiPib,"a",@progbits
	.sectionflags	@""
	.align	4
.nv.constant0._Z18BlockAdjDiffKernelILi256EEvPKiPib:
	.zero		913


//--------------------- .nv.constant0._Z18BlockAdjDiffKernelILi128EEvPKiPib --------------------------
	.section	.nv.constant0._Z18BlockAdjDiffKernelILi128EEvPKiPib,"a",@progbits
	.sectionflags	@""
	.align	4
.nv.constant0._Z18BlockAdjDiffKernelILi128EEvPKiPib:
	.zero		913


//--------------------- .nv.constant0._Z18BlockAdjDiffKernelILi64EEvPKiPib --------------------------
	.section	.nv.constant0._Z18BlockAdjDiffKernelILi64EEvPKiPib,"a",@progbits
	.sectionflags	@""
	.align	4
.nv.constant0._Z18BlockAdjDiffKernelILi64EEvPKiPib:
	.zero		913


//--------------------- SYMBOLS --------------------------

	.type		.nv.reservedSmem.offset0,@object
	.size		.nv.reservedSmem.offset0,0x4
	.type		.nv.reservedSmem.cap,@object
	.size		.nv.reservedSmem.cap,0x4
